	.target	sm_80

	.elftype	@"ET_EXEC"


//--------------------- .note.nv.tkinfo           --------------------------
	.section	.note.nv.tkinfo,"",@"SHT_NOTE"
	.sectionflags	@"SHF_NOTE_NV_TKINFO"
	.tkinfo
        /*0018*/ 	.word	0x00000002
        /*0030*/ 	.string	""
        /*0030*/ 	.string	"ptxas"
        /*0030*/ 	.string	"Cuda compilation tools, release 13.0, V13.0.88"
        /*0030*/ 	.string	"Build cuda_13.0.r13.0/compiler.36424714_0"
        /*0030*/ 	.string	"-v  -suppress-debug-info  -lineinfo  -arch sm_80 "



//--------------------- .note.nv.cuinfo           --------------------------
	.section	.note.nv.cuinfo,"",@"SHT_NOTE"
	.sectionflags	@"SHF_NOTE_NV_CUINFO"
        /*0018*/ 	.short	0x0002
        /*001a*/ 	.short	0x0050
        /*001c*/ 	.short	0x0082
	.zero		2


//--------------------- .nv.info                  --------------------------
	.section	.nv.info,"",@"SHT_CUDA_INFO"
	.align	4


	//----- nvinfo : EIATTR_REGCOUNT
	.align		4
        /*0000*/ 	.byte	0x04, 0x2f
        /*0002*/ 	.short	(.L_2 - .L_1)
	.align		4
.L_1:
        /*0004*/ 	.word	index@(attn_fwd)
        /*0008*/ 	.word	0x00000053


	//----- nvinfo : EIATTR_FRAME_SIZE
	.align		4
.L_2:
        /*000c*/ 	.byte	0x04, 0x11
        /*000e*/ 	.short	(.L_4 - .L_3)
	.align		4
.L_3:
        /*0010*/ 	.word	index@(attn_fwd)
        /*0014*/ 	.word	0x00000000


	//----- nvinfo : EIATTR_MIN_STACK_SIZE
	.align		4
.L_4:
        /*0018*/ 	.byte	0x04, 0x12
        /*001a*/ 	.short	(.L_6 - .L_5)
	.align		4
.L_5:
        /*001c*/ 	.word	index@(attn_fwd)
        /*0020*/ 	.word	0x00000000
.L_6:


//--------------------- .nv.info.attn_fwd         --------------------------
	.section	.nv.info.attn_fwd,"",@"SHT_CUDA_INFO"
	.sectionflags	@""
	.align	4


	//----- nvinfo : EIATTR_CUDA_API_VERSION
	.align		4
        /*0000*/ 	.byte	0x04, 0x37
        /*0002*/ 	.short	(.L_8 - .L_7)
.L_7:
        /*0004*/ 	.word	0x00000082


	//----- nvinfo : EIATTR_SW2861232_WAR
	.align		4
.L_8:
        /*0008*/ 	.byte	0x01, 0x35
	.zero		2


	//----- nvinfo : EIATTR_PARAM_CBANK
	.align		4
        /*000c*/ 	.byte	0x04, 0x0a
        /*000e*/ 	.short	(.L_10 - .L_9)
	.align		4
.L_9:
        /*0010*/ 	.word	index@(.nv.constant0.attn_fwd)
        /*0014*/ 	.short	0x0160
        /*0016*/ 	.short	0x0088


	//----- nvinfo : EIATTR_CBANK_PARAM_SIZE
	.align		4
.L_10:
        /*0018*/ 	.byte	0x03, 0x19
        /*001a*/ 	.short	0x0088


	//----- nvinfo : EIATTR_KPARAM_INFO
	.align		4
        /*001c*/ 	.byte	0x04, 0x17
        /*001e*/ 	.short	(.L_12 - .L_11)
.L_11:
        /*0020*/ 	.word	0x00000000
        /*0024*/ 	.short	0x0019
        /*0026*/ 	.short	0x0080
        /*0028*/ 	.byte	0x00, 0xf4, 0x21, 0x00


	//----- nvinfo : EIATTR_KPARAM_INFO
	.align		4
.L_12:
        /*002c*/ 	.byte	0x04, 0x17
        /*002e*/ 	.short	(.L_14 - .L_13)
.L_13:
        /*0030*/ 	.word	0x00000000
        /*0034*/ 	.short	0x0018
        /*0036*/ 	.short	0x0078
        /*0038*/ 	.byte	0x00, 0xf4, 0x21, 0x00


	//----- nvinfo : EIATTR_KPARAM_INFO
	.align		4
.L_14:
        /*003c*/ 	.byte	0x04, 0x17
        /*003e*/ 	.short	(.L_16 - .L_15)
.L_15:
        /*0040*/ 	.word	0x00000000
        /*0044*/ 	.short	0x0017
        /*0046*/ 	.short	0x0070
        /*0048*/ 	.byte	0x00, 0xf0, 0x11, 0x00


	//----- nvinfo : EIATTR_KPARAM_INFO
	.align		4
.L_16:
        /*004c*/ 	.byte	0x04, 0x17
        /*004e*/ 	.short	(.L_18 - .L_17)
.L_17:
        /*0050*/ 	.word	0x00000000
        /*0054*/ 	.short	0x0016
        /*0056*/ 	.short	0x006c
        /*0058*/ 	.byte	0x00, 0xf0, 0x11, 0x00


	//----- nvinfo : EIATTR_KPARAM_INFO
	.align		4
.L_18:
        /*005c*/ 	.byte	0x04, 0x17
        /*005e*/ 	.short	(.L_20 - .L_19)
.L_19:
        /*0060*/ 	.word	0x00000000
        /*0064*/ 	.short	0x0015
        /*0066*/ 	.short	0x0068
        /*0068*/ 	.byte	0x00, 0xf0, 0x11, 0x00


	//----- nvinfo : EIATTR_KPARAM_INFO
	.align		4
.L_20:
        /*006c*/ 	.byte	0x04, 0x17
        /*006e*/ 	.short	(.L_22 - .L_21)
.L_21:
        /*0070*/ 	.word	0x00000000
        /*0074*/ 	.short	0x0014
        /*0076*/ 	.short	0x0064
        /*0078*/ 	.byte	0x00, 0xf0, 0x11, 0x00


	//----- nvinfo : EIATTR_KPARAM_INFO
	.align		4
.L_22:
        /*007c*/ 	.byte	0x04, 0x17
        /*007e*/ 	.short	(.L_24 - .L_23)
.L_23:
        /*0080*/ 	.word	0x00000000
        /*0084*/ 	.short	0x0013
        /*0086*/ 	.short	0x0060
        /*0088*/ 	.byte	0x00, 0xf0, 0x11, 0x00


	//----- nvinfo : EIATTR_KPARAM_INFO
	.align		4
.L_24:
        /*008c*/ 	.byte	0x04, 0x17
        /*008e*/ 	.short	(.L_26 - .L_25)
.L_25:
        /*0090*/ 	.word	0x00000000
        /*0094*/ 	.short	0x0012
        /*0096*/ 	.short	0x005c
        /*0098*/ 	.byte	0x00, 0xf0, 0x11, 0x00


	//----- nvinfo : EIATTR_KPARAM_INFO
	.align		4
.L_26:
        /*009c*/ 	.byte	0x04, 0x17
        /*009e*/ 	.short	(.L_28 - .L_27)
.L_27:
        /*00a0*/ 	.word	0x00000000
        /*00a4*/ 	.short	0x0011
        /*00a6*/ 	.short	0x0058
        /*00a8*/ 	.byte	0x00, 0xf0, 0x11, 0x00


	//----- nvinfo : EIATTR_KPARAM_INFO
	.align		4
.L_28:
        /*00ac*/ 	.byte	0x04, 0x17
        /*00ae*/ 	.short	(.L_30 - .L_29)
.L_29:
        /*00b0*/ 	.word	0x00000000
        /*00b4*/ 	.short	0x0010
        /*00b6*/ 	.short	0x0054
        /*00b8*/ 	.byte	0x00, 0xf0, 0x11, 0x00


	//----- nvinfo : EIATTR_KPARAM_INFO
	.align		4
.L_30:
        /*00bc*/ 	.byte	0x04, 0x17
        /*00be*/ 	.short	(.L_32 - .L_31)
.L_31:
        /*00c0*/ 	.word	0x00000000
        /*00c4*/ 	.short	0x000f
        /*00c6*/ 	.short	0x0050
        /*00c8*/ 	.byte	0x00, 0xf0, 0x11, 0x00


	//----- nvinfo : EIATTR_KPARAM_INFO
	.align		4
.L_32:
        /*00cc*/ 	.byte	0x04, 0x17
        /*00ce*/ 	.short	(.L_34 - .L_33)
.L_33:
        /*00d0*/ 	.word	0x00000000
        /*00d4*/ 	.short	0x000e
        /*00d6*/ 	.short	0x004c
        /*00d8*/ 	.byte	0x00, 0xf0, 0x11, 0x00


	//----- nvinfo : EIATTR_KPARAM_INFO
	.align		4
.L_34:
        /*00dc*/ 	.byte	0x04, 0x17
        /*00de*/ 	.short	(.L_36 - .L_35)
.L_35:
        /*00e0*/ 	.word	0x00000000
        /*00e4*/ 	.short	0x000d
        /*00e6*/ 	.short	0x0048
        /*00e8*/ 	.byte	0x00, 0xf0, 0x11, 0x00


	//----- nvinfo : EIATTR_KPARAM_INFO
	.align		4
.L_36:
        /*00ec*/ 	.byte	0x04, 0x17
        /*00ee*/ 	.short	(.L_38 - .L_37)
.L_37:
        /*00f0*/ 	.word	0x00000000
        /*00f4*/ 	.short	0x000c
        /*00f6*/ 	.short	0x0044
        /*00f8*/ 	.byte	0x00, 0xf0, 0x11, 0x00


	//----- nvinfo : EIATTR_KPARAM_INFO
	.align		4
.L_38:
        /*00fc*/ 	.byte	0x04, 0x17
        /*00fe*/ 	.short	(.L_40 - .L_39)
.L_39:
        /*0100*/ 	.word	0x00000000
        /*0104*/ 	.short	0x000b
        /*0106*/ 	.short	0x0040
        /*0108*/ 	.byte	0x00, 0xf0, 0x11, 0x00


	//----- nvinfo : EIATTR_KPARAM_INFO
	.align		4
.L_40:
        /*010c*/ 	.byte	0x04, 0x17
        /*010e*/ 	.short	(.L_42 - .L_41)
.L_41:
        /*0110*/ 	.word	0x00000000
        /*0114*/ 	.short	0x000a
        /*0116*/ 	.short	0x003c
        /*0118*/ 	.byte	0x00, 0xf0, 0x11, 0x00


	//----- nvinfo : EIATTR_KPARAM_INFO
	.align		4
.L_42:
        /*011c*/ 	.byte	0x04, 0x17
        /*011e*/ 	.short	(.L_44 - .L_43)
.L_43:
        /*0120*/ 	.word	0x00000000
        /*0124*/ 	.short	0x0009
        /*0126*/ 	.short	0x0038
        /*0128*/ 	.byte	0x00, 0xf0, 0x11, 0x00


	//----- nvinfo : EIATTR_KPARAM_INFO
	.align		4
.L_44:
        /*012c*/ 	.byte	0x04, 0x17
        /*012e*/ 	.short	(.L_46 - .L_45)
.L_45:
        /*0130*/ 	.word	0x00000000
        /*0134*/ 	.short	0x0008
        /*0136*/ 	.short	0x0034
        /*0138*/ 	.byte	0x00, 0xf0, 0x11, 0x00


	//----- nvinfo : EIATTR_KPARAM_INFO
	.align		4
.L_46:
        /*013c*/ 	.byte	0x04, 0x17
        /*013e*/ 	.short	(.L_48 - .L_47)
.L_47:
        /*0140*/ 	.word	0x00000000
        /*0144*/ 	.short	0x0007
        /*0146*/ 	.short	0x0030
        /*0148*/ 	.byte	0x00, 0xf0, 0x11, 0x00


	//----- nvinfo : EIATTR_KPARAM_INFO
	.align		4
.L_48:
        /*014c*/ 	.byte	0x04, 0x17
        /*014e*/ 	.short	(.L_50 - .L_49)
.L_49:
        /*0150*/ 	.word	0x00000000
        /*0154*/ 	.short	0x0006
        /*0156*/ 	.short	0x002c
        /*0158*/ 	.byte	0x00, 0xf0, 0x11, 0x00


	//----- nvinfo : EIATTR_KPARAM_INFO
	.align		4
.L_50:
        /*015c*/ 	.byte	0x04, 0x17
        /*015e*/ 	.short	(.L_52 - .L_51)
.L_51:
        /*0160*/ 	.word	0x00000000
        /*0164*/ 	.short	0x0005
        /*0166*/ 	.short	0x0028
        /*0168*/ 	.byte	0x00, 0xf0, 0x11, 0x00


	//----- nvinfo : EIATTR_KPARAM_INFO
	.align		4
.L_52:
        /*016c*/ 	.byte	0x04, 0x17
        /*016e*/ 	.short	(.L_54 - .L_53)
.L_53:
        /*0170*/ 	.word	0x00000000
        /*0174*/ 	.short	0x0004
        /*0176*/ 	.short	0x0020
        /*0178*/ 	.byte	0x00, 0xf4, 0x21, 0x00


	//----- nvinfo : EIATTR_KPARAM_INFO
	.align		4
.L_54:
        /*017c*/ 	.byte	0x04, 0x17
        /*017e*/ 	.short	(.L_56 - .L_55)
.L_55:
        /*0180*/ 	.word	0x00000000
        /*0184*/ 	.short	0x0003
        /*0186*/ 	.short	0x0018
        /*0188*/ 	.byte	0x00, 0xf4, 0x21, 0x00


	//----- nvinfo : EIATTR_KPARAM_INFO
	.align		4
.L_56:
        /*018c*/ 	.byte	0x04, 0x17
        /*018e*/ 	.short	(.L_58 - .L_57)
.L_57:
        /*0190*/ 	.word	0x00000000
        /*0194*/ 	.short	0x0002
        /*0196*/ 	.short	0x0010
        /*0198*/ 	.byte	0x00, 0xf4, 0x21, 0x00


	//----- nvinfo : EIATTR_KPARAM_INFO
	.align		4
.L_58:
        /*019c*/ 	.byte	0x04, 0x17
        /*019e*/ 	.short	(.L_60 - .L_59)
.L_59:
        /*01a0*/ 	.word	0x00000000
        /*01a4*/ 	.short	0x0001
        /*01a6*/ 	.short	0x0008
        /*01a8*/ 	.byte	0x00, 0xf4, 0x21, 0x00


	//----- nvinfo : EIATTR_KPARAM_INFO
	.align		4
.L_60:
        /*01ac*/ 	.byte	0x04, 0x17
        /*01ae*/ 	.short	(.L_62 - .L_61)
.L_61:
        /*01b0*/ 	.word	0x00000000
        /*01b4*/ 	.short	0x0000
        /*01b6*/ 	.short	0x0000
        /*01b8*/ 	.byte	0x00, 0xf4, 0x21, 0x00


	//----- nvinfo : EIATTR_MAXREG_COUNT
	.align		4
.L_62:
        /*01bc*/ 	.byte	0x03, 0x1b
        /*01be*/ 	.short	0x0080


	//----- nvinfo : EIATTR_NUM_BARRIERS
	.align		4
        /*01c0*/ 	.byte	0x02, 0x4c
        /*01c2*/ 	.byte	0x01
	.zero		1


	//----- nvinfo : EIATTR_MERCURY_ISA_VERSION
	.align		4
        /*01c4*/ 	.byte	0x03, 0x5f
        /*01c6*/ 	.short	0x0000


	//----- nvinfo : EIATTR_COOP_GROUP_MASK_REGIDS
	.align		4
        /*01c8*/ 	.byte	0x04, 0x29
        /*01ca*/ 	.short	(.L_64 - .L_63)


	//   ....[0]....
.L_63:
        /*01cc*/ 	.word	0xffffffff


	//   ....[1]....
        /*01d0*/ 	.word	0xffffffff


	//   ....[2]....
        /*01d4*/ 	.word	0xffffffff


	//   ....[3]....
        /*01d8*/ 	.word	0xffffffff


	//   ....[4]....
        /*01dc*/ 	.word	0xffffffff


	//   ....[5]....
        /*01e0*/ 	.word	0xffffffff


	//   ....[6]....
        /*01e4*/ 	.word	0xffffffff


	//   ....[7]....
        /*01e8*/ 	.word	0xffffffff


	//----- nvinfo : EIATTR_COOP_GROUP_INSTR_OFFSETS
	.align		4
.L_64:
        /*01ec*/ 	.byte	0x04, 0x28
        /*01ee*/ 	.short	(.L_66 - .L_65)


	//   ....[0]....
.L_65:
        /*01f0*/ 	.word	0x00001280


	//   ....[1]....
        /*01f4*/ 	.word	0x000013a0


	//   ....[2]....
        /*01f8*/ 	.word	0x000013b0


	//   ....[3]....
        /*01fc*/ 	.word	0x000013e0


	//   ....[4]....
        /*0200*/ 	.word	0x00001a00


	//   ....[5]....
        /*0204*/ 	.word	0x00001a10


	//   ....[6]....
        /*0208*/ 	.word	0x00001ad0


	//   ....[7]....
        /*020c*/ 	.word	0x00001b00


	//----- nvinfo : EIATTR_EXIT_INSTR_OFFSETS
	.align		4
.L_66:
        /*0210*/ 	.byte	0x04, 0x1c
        /*0212*/ 	.short	(.L_68 - .L_67)


	//   ....[0]....
.L_67:
        /*0214*/ 	.word	0x00002b50


	//   ....[1]....
        /*0218*/ 	.word	0x00002bf0


	//----- nvinfo : EIATTR_REQNTID
	.align		4
.L_68:
        /*021c*/ 	.byte	0x04, 0x10
        /*021e*/ 	.short	(.L_70 - .L_69)
.L_69:
        /*0220*/ 	.word	0x00000200
        /*0224*/ 	.word	0x00000001
        /*0228*/ 	.word	0x00000001
.L_70:


//--------------------- .nv.callgraph             --------------------------
	.section	.nv.callgraph,"",@"SHT_CUDA_CALLGRAPH"
	.align	4
	.sectionentsize	8
	.align		4
        /*0000*/ 	.word	0x00000000
	.align		4
        /*0004*/ 	.word	0xffffffff
	.align		4
        /*0008*/ 	.word	0x00000000
	.align		4
        /*000c*/ 	.word	0xfffffffe
	.align		4
        /*0010*/ 	.word	0x00000000
	.align		4
        /*0014*/ 	.word	0xfffffffd
	.align		4
        /*0018*/ 	.word	0x00000000
	.align		4
        /*001c*/ 	.word	0xfffffffc


//--------------------- .nv.rel.action            --------------------------
	.section	.nv.rel.action,"",@"SHT_CUDA_RELOCINFO"
	.align	8
	.sectionentsize	8
        /*0000*/ 	.byte	0x73, 0x00, 0x00, 0x00, 0x00, 0x00, 0x00, 0x00, 0x00, 0x00, 0x00, 0x11, 0x25, 0x00, 0x05, 0x36


//--------------------- .nv.constant4             --------------------------
	.section	.nv.constant4,"a",@progbits
	.align	8
	.align		8
.nv.constant4:
        /*0000*/ 	.dword	_$_str


//--------------------- .nv.constant0.attn_fwd    --------------------------
	.section	.nv.constant0.attn_fwd,"a",@progbits
	.sectionflags	@""
	.align	4
.nv.constant0.attn_fwd:
	.zero		488


//--------------------- .text.attn_fwd            --------------------------
	.section	.text.attn_fwd,"ax",@progbits
	.sectioninfo	@"SHI_REGISTERS=83"
	.align	128
        .global         attn_fwd
        .type           attn_fwd,@function
        .size           attn_fwd,(.L_x_3 - attn_fwd)
        .other          attn_fwd,@"STO_CUDA_ENTRY STV_DEFAULT"
attn_fwd:
.text.attn_fwd:
[----:B------:R-:W-:Y:S02]  /*0000*/  IMAD.MOV.U32 R1, RZ, RZ, c[0x0][0x28] ;  /* 0x00000a00ff017624 */ /* 0x000fe400078e00ff */
[----:B------:R-:W0:Y:S01]  /*0010*/  S2R R31, SR_CTAID.X ;  /* 0x00000000001f7919 */ /* 0x000e220000002500 */
[----:B------:R-:W-:Y:S01]  /*0020*/  IMAD.MOV.U32 R36, RZ, RZ, c[0x0][0x198] ;  /* 0x00006600ff247624 */ /* 0x000fe200078e00ff */
[----:B------:R-:W-:Y:S02]  /*0030*/  ULDC.64 UR6, c[0x0][0x118] ;  /* 0x0000460000067ab9 */ /* 0x000fe40000000a00 */
[----:B------:R-:W0:Y:S04]  /*0040*/  S2R R0, SR_TID.X ;  /* 0x0000000000007919 */ /* 0x000e280000002100 */
[----:B------:R-:W1:Y:S01]  /*0050*/  S2R R2, SR_CTAID.Y ;  /* 0x0000000000027919 */ /* 0x000e620000002600 */
[----:B0-----:R-:W-:Y:S02]  /*0060*/  PRMT R3, R0, 0x6540, R31 ;  /* 0x0000654000037816 */ /* 0x001fe4000000001f */
[----:B------:R-:W-:Y:S01]  /*0070*/  SHF.R.U32.HI R4, RZ, 0x8, R0 ;  /* 0x00000008ff047819 */ /* 0x000fe20000011600 */
[----:B-1----:R-:W-:-:S02]  /*0080*/  IMAD R5, R2, c[0x0][0x190], RZ ;  /* 0x0000640002057a24 */ /* 0x002fc400078e02ff */
[----:B------:R-:W-:Y:S01]  /*0090*/  IMAD R7, R3, c[0x0][0x194], RZ ;  /* 0x0000650003077a24 */ /* 0x000fe200078e02ff */
[----:B------:R-:W-:Y:S01]  /*00a0*/  SGXT.U32 R4, R4, 0x1 ;  /* 0x000000010404781a */ /* 0x000fe20000000000 */
[C---:B------:R-:W-:Y:S02]  /*00b0*/  IMAD.SHL.U32 R6, R5.reuse, 0x2, RZ ;  /* 0x0000000205067824 */ /* 0x040fe400078e00ff */
[----:B------:R-:W-:Y:S01]  /*00c0*/  IMAD.HI R5, R5, 0x2, RZ ;  /* 0x0000000205057827 */ /* 0x000fe200078e02ff */
[----:B------:R-:W-:-:S03]  /*00d0*/  SHF.L.U32 R9, R7, 0x1, RZ ;  /* 0x0000000107097819 */ /* 0x000fc600000006ff */
[----:B------:R-:W-:Y:S01]  /*00e0*/  IMAD R10, R4, c[0x0][0x198], RZ ;  /* 0x00006600040a7a24 */ /* 0x000fe200078e02ff */
[----:B------:R-:W-:Y:S01]  /*00f0*/  IADD3 R32, P0, P1, R9, c[0x0][0x160], R6 ;  /* 0x0000580009207a10 */ /* 0x000fe2000791e006 */
[----:B------:R-:W-:-:S04]  /*0100*/  IMAD.HI R8, R7, 0x2, RZ ;  /* 0x0000000207087827 */ /* 0x000fc800078e02ff */
[----:B------:R-:W-:Y:S01]  /*0110*/  IMAD R9, R36, 0x2, R10 ;  /* 0x0000000224097824 */ /* 0x000fe200078e020a */
[----:B------:R-:W-:Y:S02]  /*0120*/  IADD3.X R34, R8, c[0x0][0x164], R5, P0, P1 ;  /* 0x0000590008227a10 */ /* 0x000fe400007e2405 */
[-C--:B------:R-:W-:Y:S01]  /*0130*/  LEA R6, P0, R10, R32.reuse, 0x1 ;  /* 0x000000200a067211 */ /* 0x080fe200078008ff */
[----:B------:R-:W-:Y:S01]  /*0140*/  IMAD R5, R36, 0x2, R9 ;  /* 0x0000000224057824 */ /* 0x000fe200078e0209 */
[----:B------:R-:W-:Y:S02]  /*0150*/  LEA R8, P1, R9, R32, 0x1 ;  /* 0x0000002009087211 */ /* 0x000fe400078208ff */
[----:B------:R-:W-:Y:S01]  /*0160*/  LEA.HI.X.SX32 R7, R10, R34, 0x1, P0 ;  /* 0x000000220a077211 */ /* 0x000fe200000f0eff */
[----:B------:R-:W-:Y:S01]  /*0170*/  IMAD R13, R36, 0x2, R5 ;  /* 0x00000002240d7824 */ /* 0x000fe200078e0205 */
[----:B------:R-:W-:Y:S02]  /*0180*/  LEA R10, P0, R5, R32, 0x1 ;  /* 0x00000020050a7211 */ /* 0x000fe400078008ff */
[-C--:B------:R-:W-:Y:S01]  /*0190*/  LEA.HI.X.SX32 R9, R9, R34.reuse, 0x1, P1 ;  /* 0x0000002209097211 */ /* 0x080fe200008f0eff */
[----:B------:R0:W2:Y:S01]  /*01a0*/  LDG.E.U16 R22, [R6.64] ;  /* 0x0000000606167981 */ /* 0x0000a2000c1e1500 */
[----:B------:R-:W-:-:S02]  /*01b0*/  LEA.HI.X.SX32 R11, R5, R34, 0x1, P0 ;  /* 0x00000022050b7211 */ /* 0x000fc400000f0eff */
[C---:B------:R-:W-:Y:S01]  /*01c0*/  LEA R5, R36.reuse, R13, 0x1 ;  /* 0x0000000d24057211 */ /* 0x040fe200078e08ff */
[----:B------:R1:W3:Y:S01]  /*01d0*/  LDG.E.U16 R23, [R8.64] ;  /* 0x0000000608177981 */ /* 0x0002e2000c1e1500 */
[-C--:B------:R-:W-:Y:S02]  /*01e0*/  LEA R12, P0, R13, R32.reuse, 0x1 ;  /* 0x000000200d0c7211 */ /* 0x080fe400078008ff */
[----:B------:R-:W-:Y:S01]  /*01f0*/  LEA R14, P1, R5, R32, 0x1 ;  /* 0x00000020050e7211 */ /* 0x000fe200078208ff */
[C---:B------:R-:W-:Y:S01]  /*0200*/  IMAD R16, R36.reuse, 0x2, R5 ;  /* 0x0000000224107824 */ /* 0x040fe200078e0205 */
[-C--:B------:R-:W-:Y:S01]  /*0210*/  LEA.HI.X.SX32 R13, R13, R34.reuse, 0x1, P0 ;  /* 0x000000220d0d7211 */ /* 0x080fe200000f0eff */
[----:B------:R4:W5:Y:S01]  /*0220*/  LDG.E.U16 R24, [R10.64] ;  /* 0x000000060a187981 */ /* 0x000962000c1e1500 */
[----:B------:R-:W-:Y:S01]  /*0230*/  LEA.HI.X.SX32 R15, R5, R34, 0x1, P1 ;  /* 0x00000022050f7211 */ /* 0x000fe200008f0eff */
[----:B------:R-:W-:Y:S01]  /*0240*/  IMAD R5, R36, 0x2, R16 ;  /* 0x0000000224057824 */ /* 0x000fe200078e0210 */
[----:B0-----:R-:W-:Y:S01]  /*0250*/  LEA R6, P0, R16, R32, 0x1 ;  /* 0x0000002010067211 */ /* 0x001fe200078008ff */
[----:B------:R0:W3:Y:S02]  /*0260*/  LDG.E.U16 R25, [R12.64] ;  /* 0x000000060c197981 */ /* 0x0000e4000c1e1500 */
[----:B------:R-:W-:Y:S01]  /*0270*/  IMAD R17, R36, 0x2, R5 ;  /* 0x0000000224117824 */ /* 0x000fe200078e0205 */
[----:B------:R-:W-:Y:S01]  /*0280*/  LEA.HI.X.SX32 R7, R16, R34, 0x1, P0 ;  /* 0x0000002210077211 */ /* 0x000fe200000f0eff */
[----:B------:R0:W3:Y:S01]  /*0290*/  LDG.E.U16 R26, [R14.64] ;  /* 0x000000060e1a7981 */ /* 0x0000e2000c1e1500 */
[----:B-1----:R-:W-:-:S02]  /*02a0*/  LEA R8, P0, R5, R32, 0x1 ;  /* 0x0000002005087211 */ /* 0x002fc400078008ff */
[----:B------:R-:W-:Y:S01]  /*02b0*/  LEA R16, R36, R17, 0x1 ;  /* 0x0000001124107211 */ /* 0x000fe200078e08ff */
[----:B------:R1:W5:Y:S01]  /*02c0*/  LDG.E.U16 R27, [R6.64] ;  /* 0x00000006061b7981 */ /* 0x000362000c1e1500 */
[----:B------:R-:W-:-:S03]  /*02d0*/  LEA.HI.X.SX32 R9, R5, R34, 0x1, P0 ;  /* 0x0000002205097211 */ /* 0x000fc600000f0eff */
[C---:B------:R-:W-:Y:S01]  /*02e0*/  IMAD R5, R36.reuse, 0x2, R16 ;  /* 0x0000000224057824 */ /* 0x040fe200078e0210 */
[----:B----4-:R-:W-:Y:S01]  /*02f0*/  LEA R10, P0, R17, R32, 0x1 ;  /* 0x00000020110a7211 */ /* 0x010fe200078008ff */
[----:B------:R4:W5:Y:S02]  /*0300*/  LDG.E.U16 R28, [R8.64] ;  /* 0x00000006081c7981 */ /* 0x000964000c1e1500 */
[----:B------:R-:W-:-:S04]  /*0310*/  IMAD R20, R36, 0x2, R5 ;  /* 0x0000000224147824 */ /* 0x000fc800078e0205 */
[C---:B------:R-:W-:Y:S01]  /*0320*/  IMAD R21, R36.reuse, 0x2, R20 ;  /* 0x0000000224157824 */ /* 0x040fe200078e0214 */
[----:B------:R-:W-:Y:S02]  /*0330*/  LEA.HI.X.SX32 R11, R17, R34, 0x1, P0 ;  /* 0x00000022110b7211 */ /* 0x000fe400000f0eff */
[C---:B0-----:R-:W-:Y:S02]  /*0340*/  LEA R14, P0, R5.reuse, R32, 0x1 ;  /* 0x00000020050e7211 */ /* 0x041fe400078008ff */
[----:B------:R-:W-:Y:S01]  /*0350*/  LEA R17, R36, R21, 0x1 ;  /* 0x0000001524117211 */ /* 0x000fe200078e08ff */
[----:B------:R0:W5:Y:S01]  /*0360*/  LDG.E.U16 R29, [R10.64] ;  /* 0x000000060a1d7981 */ /* 0x000162000c1e1500 */
[----:B------:R-:W-:Y:S02]  /*0370*/  LEA.HI.X.SX32 R15, R5, R34, 0x1, P0 ;  /* 0x00000022050f7211 */ /* 0x000fe400000f0eff */
[----:B------:R-:W-:Y:S01]  /*0380*/  LEA R12, P1, R16, R32, 0x1 ;  /* 0x00000020100c7211 */ /* 0x000fe200078208ff */
[----:B------:R-:W-:-:S03]  /*0390*/  IMAD R5, R36, 0x2, R17 ;  /* 0x0000000224057824 */ /* 0x000fc600078e0211 */
[----:B------:R-:W-:Y:S01]  /*03a0*/  LEA.HI.X.SX32 R13, R16, R34, 0x1, P1 ;  /* 0x00000022100d7211 */ /* 0x000fe200008f0eff */
[----:B----4-:R-:W-:Y:S01]  /*03b0*/  IMAD R9, R36, 0x2, R5 ;  /* 0x0000000224097824 */ /* 0x010fe200078e0205 */
[-C--:B------:R-:W-:Y:S01]  /*03c0*/  LEA R16, P0, R17, R32.reuse, 0x1 ;  /* 0x0000002011107211 */ /* 0x080fe200078008ff */
[----:B------:R4:W5:Y:S01]  /*03d0*/  LDG.E.U16 R15, [R14.64] ;  /* 0x000000060e0f7981 */ /* 0x000962000c1e1500 */
[----:B------:R-:W-:Y:S02]  /*03e0*/  LEA R18, P1, R5, R32, 0x1 ;  /* 0x0000002005127211 */ /* 0x000fe400078208ff */
[-C--:B------:R-:W-:Y:S01]  /*03f0*/  LEA.HI.X.SX32 R17, R17, R34.reuse, 0x1, P0 ;  /* 0x0000002211117211 */ /* 0x080fe200000f0eff */
[----:B------:R4:W5:Y:S01]  /*0400*/  LDG.E.U16 R30, [R12.64] ;  /* 0x000000060c1e7981 */ /* 0x000962000c1e1500 */
[----:B------:R-:W-:Y:S02]  /*0410*/  LEA.HI.X.SX32 R19, R5, R34, 0x1, P1 ;  /* 0x0000002205137211 */ /* 0x000fe400008f0eff */
[-C--:B-1----:R-:W-:Y:S01]  /*0420*/  LEA R6, P0, R20, R32.reuse, 0x1 ;  /* 0x0000002014067211 */ /* 0x082fe200078008ff */
[----:B------:R-:W5:Y:S01]  /*0430*/  LDG.E.U16 R16, [R16.64] ;  /* 0x0000000610107981 */ /* 0x000f62000c1e1500 */
[----:B0-----:R-:W-:-:S02]  /*0440*/  LEA R10, P1, R9, R32, 0x1 ;  /* 0x00000020090a7211 */ /* 0x001fc400078208ff */
[-C--:B------:R-:W-:Y:S01]  /*0450*/  LEA.HI.X.SX32 R7, R20, R34.reuse, 0x1, P0 ;  /* 0x0000002214077211 */ /* 0x080fe200000f0eff */
[----:B------:R-:W5:Y:S01]  /*0460*/  LDG.E.U16 R18, [R18.64] ;  /* 0x0000000612127981 */ /* 0x000f62000c1e1500 */
[----:B------:R-:W-:-:S03]  /*0470*/  LEA.HI.X.SX32 R11, R9, R34, 0x1, P1 ;  /* 0x00000022090b7211 */ /* 0x000fc600008f0eff */
[----:B------:R0:W5:Y:S04]  /*0480*/  LDG.E.U16 R6, [R6.64] ;  /* 0x0000000606067981 */ /* 0x000168000c1e1500 */
[----:B------:R1:W5:Y:S01]  /*0490*/  LDG.E.U16 R10, [R10.64] ;  /* 0x000000060a0a7981 */ /* 0x000362000c1e1500 */
[----:B------:R-:W-:Y:S01]  /*04a0*/  IMAD R5, R36, 0x2, R9 ;  /* 0x0000000224057824 */ /* 0x000fe200078e0209 */
[----:B------:R-:W-:-:S04]  /*04b0*/  LEA R8, P0, R21, R32, 0x1 ;  /* 0x0000002015087211 */ /* 0x000fc800078008ff */
[----:B----4-:R-:W-:Y:S02]  /*04c0*/  LEA R12, P1, R5, R32, 0x1 ;  /* 0x00000020050c7211 */ /* 0x010fe400078208ff */
[-C--:B------:R-:W-:Y:S02]  /*04d0*/  LEA.HI.X.SX32 R9, R21, R34.reuse, 0x1, P0 ;  /* 0x0000002215097211 */ /* 0x080fe400000f0eff */
[----:B------:R-:W-:-:S04]  /*04e0*/  LEA.HI.X.SX32 R13, R5, R34, 0x1, P1 ;  /* 0x00000022050d7211 */ /* 0x000fc800008f0eff */
[----:B------:R4:W5:Y:S04]  /*04f0*/  LDG.E.U16 R9, [R8.64] ;  /* 0x0000000608097981 */ /* 0x000968000c1e1500 */
[----:B------:R-:W5:Y:S01]  /*0500*/  LDG.E.U16 R12, [R12.64] ;  /* 0x000000060c0c7981 */ /* 0x000f62000c1e1500 */
[----:B------:R-:W-:Y:S02]  /*0510*/  SHF.R.S32.HI R14, RZ, 0x8, R0 ;  /* 0x00000008ff0e7819 */ /* 0x000fe40000011400 */
[----:B------:R-:W-:Y:S02]  /*0520*/  LOP3.LUT R5, R0, 0xff, RZ, 0xc0, !PT ;  /* 0x000000ff00057812 */ /* 0x000fe400078ec0ff */
[----:B------:R-:W-:Y:S02]  /*0530*/  SGXT R14, R14, 0x1 ;  /* 0x000000010e0e781a */ /* 0x000fe40000000200 */
[----:B------:R-:W-:-:S04]  /*0540*/  SHF.L.U32 R5, R5, 0x1, RZ ;  /* 0x0000000105057819 */ /* 0x000fc800000006ff */
[----:B------:R-:W-:-:S04]  /*0550*/  LOP3.LUT R5, R5, 0x210, R14, 0x78, !PT ;  /* 0x0000021005057812 */ /* 0x000fc800078e780e */
[C---:B------:R-:W-:Y:S02]  /*0560*/  LOP3.LUT R14, R5.reuse, 0x20, RZ, 0x3c, !PT ;  /* 0x00000020050e7812 */ /* 0x040fe400078e3cff */
[C---:B0-----:R-:W-:Y:S02]  /*0570*/  LOP3.LUT R7, R5.reuse, 0x40, RZ, 0x3c, !PT ;  /* 0x0000004005077812 */ /* 0x041fe400078e3cff */
[----:B------:R-:W-:Y:S01]  /*0580*/  LOP3.LUT R20, R5, 0x60, RZ, 0x3c, !PT ;  /* 0x0000006005147812 */ /* 0x000fe200078e3cff */
[----:B------:R-:W-:Y:S01]  /*0590*/  IMAD.MOV.U32 R64, RZ, RZ, -0x800000 ;  /* 0xff800000ff407424 */ /* 0x000fe200078e00ff */
[----:B------:R-:W-:Y:S01]  /*05a0*/  MOV R61, 0xff800000 ;  /* 0xff800000003d7802 */ /* 0x000fe20000000f00 */
[----:B----4-:R-:W-:Y:S01]  /*05b0*/  IMAD.MOV.U32 R8, RZ, RZ, 0x3f800000 ;  /* 0x3f800000ff087424 */ /* 0x010fe200078e00ff */
[----:B------:R-:W-:Y:S01]  /*05c0*/  CS2R R56, SRZ ;  /* 0x0000000000387805 */ /* 0x000fe2000001ff00 */
[----:B------:R-:W-:Y:S01]  /*05d0*/  CS2R R58, SRZ ;  /* 0x00000000003a7805 */ /* 0x000fe2000001ff00 */
[----:B------:R-:W-:Y:S01]  /*05e0*/  CS2R R52, SRZ ;  /* 0x0000000000347805 */ /* 0x000fe2000001ff00 */
[----:B------:R-:W-:Y:S01]  /*05f0*/  CS2R R54, SRZ ;  /* 0x0000000000367805 */ /* 0x000fe2000001ff00 */
[----:B------:R-:W-:Y:S01]  /*0600*/  CS2R R48, SRZ ;  /* 0x0000000000307805 */ /* 0x000fe2000001ff00 */
[----:B------:R-:W-:Y:S01]  /*0610*/  CS2R R50, SRZ ;  /* 0x0000000000327805 */ /* 0x000fe2000001ff00 */
[----:B------:R-:W-:Y:S01]  /*0620*/  CS2R R40, SRZ ;  /* 0x0000000000287805 */ /* 0x000fe2000001ff00 */
[----:B------:R-:W-:Y:S01]  /*0630*/  CS2R R42, SRZ ;  /* 0x00000000002a7805 */ /* 0x000fe2000001ff00 */
[----:B-1----:R-:W-:Y:S01]  /*0640*/  IMAD.SHL.U32 R11, R0, 0x2, RZ ;  /* 0x00000002000b7824 */ /* 0x002fe200078e00ff */
[----:B--2---:R0:W-:Y:S04]  /*0650*/  STS.U16 [R5], R22 ;  /* 0x0000001605007388 */ /* 0x0041e80000000400 */
[----:B---3--:R-:W-:Y:S01]  /*0660*/  STS.U16 [R5+0x1000], R26 ;  /* 0x0010001a05007388 */ /* 0x008fe20000000400 */
[----:B0-----:R-:W-:-:S03]  /*0670*/  IMAD.MOV.U32 R22, RZ, RZ, 0x3f800000 ;  /* 0x3f800000ff167424 */ /* 0x001fc600078e00ff */
[----:B-----5:R-:W-:Y:S04]  /*0680*/  STS.U16 [R5+0x2000], R30 ;  /* 0x0020001e05007388 */ /* 0x020fe80000000400 */
[----:B------:R-:W-:Y:S04]  /*0690*/  STS.U16 [R5+0x3000], R16 ;  /* 0x0030001005007388 */ /* 0x000fe80000000400 */
[----:B------:R-:W-:Y:S04]  /*06a0*/  STS.U16 [R14+0x400], R23 ;  /* 0x000400170e007388 */ /* 0x000fe80000000400 */
[----:B------:R-:W-:Y:S04]  /*06b0*/  STS.U16 [R14+0x1400], R27 ;  /* 0x0014001b0e007388 */ /* 0x000fe80000000400 */
[----:B------:R-:W-:Y:S04]  /*06c0*/  STS.U16 [R14+0x2400], R15 ;  /* 0x0024000f0e007388 */ /* 0x000fe80000000400 */
[----:B------:R0:W-:Y:S04]  /*06d0*/  STS.U16 [R14+0x3400], R18 ;  /* 0x003400120e007388 */ /* 0x0001e80000000400 */
[----:B------:R-:W-:Y:S01]  /*06e0*/  STS.U16 [R7+0x800], R24 ;  /* 0x0008001807007388 */ /* 0x000fe20000000400 */
[----:B0-----:R-:W-:-:S03]  /*06f0*/  IMAD.SHL.U32 R14, R31, 0x100, RZ ;  /* 0x000001001f0e7824 */ /* 0x001fc600078e00ff */
[----:B------:R-:W-:Y:S04]  /*0700*/  STS.U16 [R7+0x1800], R28 ;  /* 0x0018001c07007388 */ /* 0x000fe80000000400 */
[----:B------:R-:W-:Y:S04]  /*0710*/  STS.U16 [R7+0x2800], R6 ;  /* 0x0028000607007388 */ /* 0x000fe80000000400 */
[----:B------:R0:W-:Y:S04]  /*0720*/  STS.U16 [R7+0x3800], R10 ;  /* 0x0038000a07007388 */ /* 0x0001e80000000400 */
[----:B------:R-:W-:Y:S04]  /*0730*/  STS.U16 [R20+0xc00], R25 ;  /* 0x000c001914007388 */ /* 0x000fe80000000400 */
[----:B------:R-:W-:Y:S01]  /*0740*/  STS.U16 [R20+0x1c00], R29 ;  /* 0x001c001d14007388 */ /* 0x000fe20000000400 */
[----:B0-----:R-:W-:-:S04]  /*0750*/  IADD3 R7, R14, 0x100, RZ ;  /* 0x000001000e077810 */ /* 0x001fc80007ffe0ff */
[----:B------:R-:W-:Y:S01]  /*0760*/  ISETP.GE.AND P0, PT, R7, 0x1, PT ;  /* 0x000000010700780c */ /* 0x000fe20003f06270 */
[----:B------:R0:W-:Y:S01]  /*0770*/  STS.U16 [R20+0x2c00], R9 ;  /* 0x002c000914007388 */ /* 0x0001e20000000400 */
[----:B------:R-:W-:-:S03]  /*0780*/  LOP3.LUT R10, R0, 0x3, RZ, 0xc0, !PT ;  /* 0x00000003000a7812 */ /* 0x000fc600078ec0ff */
[----:B------:R1:W-:Y:S01]  /*0790*/  STS.U16 [R20+0x3c00], R12 ;  /* 0x003c000c14007388 */ /* 0x0003e20000000400 */
[C---:B0-----:R-:W-:Y:S01]  /*07a0*/  LOP3.LUT R9, R0.reuse, 0x1e0, RZ, 0xc0, !PT ;  /* 0x000001e000097812 */ /* 0x041fe200078ec0ff */
[----:B-1----:R-:W-:-:S06]  /*07b0*/  IMAD.SHL.U32 R12, R0, 0x8, RZ ;  /* 0x00000008000c7824 */ /* 0x002fcc00078e00ff */
[----:B------:R-:W-:Y:S05]  /*07c0*/  @!P0 BRA `(.L_x_0) ;  /* 0x0000145000008947 */ /* 0x000fea0003800000 */
[C---:B------:R-:W-:Y:S01]  /*07d0*/  LOP3.LUT R15, R0.reuse, 0x7, RZ, 0xc0, !PT ;  /* 0x00000007000f7812 */ /* 0x040fe200078ec0ff */
[----:B------:R-:W-:Y:S01]  /*07e0*/  IMAD.SHL.U32 R19, R0, 0x100, RZ ;  /* 0x0000010000137824 */ /* 0x000fe200078e00ff */
[----:B------:R-:W-:Y:S01]  /*07f0*/  LOP3.LUT R16, R12, 0x30, RZ, 0xc0, !PT ;  /* 0x000000300c107812 */ /* 0x000fe200078ec0ff */
[----:B------:R-:W-:Y:S01]  /*0800*/  IMAD.MOV.U32 R72, RZ, RZ, -0x800000 ;  /* 0xff800000ff487424 */ /* 0x000fe200078e00ff */
[--C-:B------:R-:W-:Y:S01]  /*0810*/  SHF.R.U32.HI R13, RZ, 0x2, R0.reuse ;  /* 0x00000002ff0d7819 */ /* 0x100fe20000011600 */
[----:B------:R-:W-:Y:S01]  /*0820*/  CS2R R56, SRZ ;  /* 0x0000000000387805 */ /* 0x000fe2000001ff00 */
[C---:B------:R-:W-:Y:S01]  /*0830*/  LOP3.LUT R8, R11.reuse, 0x3fe, RZ, 0xc0, !PT ;  /* 0x000003fe0b087812 */ /* 0x040fe200078ec0ff */
[----:B------:R-:W-:Y:S01]  /*0840*/  CS2R R58, SRZ ;  /* 0x00000000003a7805 */ /* 0x000fe2000001ff00 */
[--C-:B------:R-:W-:Y:S01]  /*0850*/  SHF.R.U32.HI R6, RZ, 0x2, R0.reuse ;  /* 0x00000002ff067819 */ /* 0x100fe20000011600 */
[----:B------:R-:W-:Y:S01]  /*0860*/  CS2R R52, SRZ ;  /* 0x0000000000347805 */ /* 0x000fe2000001ff00 */
[----:B------:R-:W-:Y:S01]  /*0870*/  LOP3.LUT R17, R11, 0x10, RZ, 0xc0, !PT ;  /* 0x000000100b117812 */ /* 0x000fe200078ec0ff */
[----:B------:R-:W-:Y:S01]  /*0880*/  CS2R R54, SRZ ;  /* 0x0000000000367805 */ /* 0x000fe2000001ff00 */
[C---:B------:R-:W-:Y:S01]  /*0890*/  LEA R24, R15.reuse, R16, 0x6 ;  /* 0x000000100f187211 */ /* 0x040fe200078e30ff */
[----:B------:R-:W-:Y:S01]  /*08a0*/  IMAD R15, R15, 0x210, RZ ;  /* 0x000002100f0f7824 */ /* 0x000fe200078e02ff */
[----:B------:R-:W-:Y:S01]  /*08b0*/  LOP3.LUT R13, R8, 0x30, R13, 0x78, !PT ;  /* 0x00000030080d7812 */ /* 0x000fe200078e780d */
[----:B------:R-:W-:Y:S01]  /*08c0*/  CS2R R48, SRZ ;  /* 0x0000000000307805 */ /* 0x000fe2000001ff00 */
[----:B------:R-:W-:Y:S01]  /*08d0*/  SHF.R.U32.HI R5, RZ, 0x1, R9 ;  /* 0x00000001ff057819 */ /* 0x000fe20000011609 */
[----:B------:R-:W-:Y:S01]  /*08e0*/  CS2R R50, SRZ ;  /* 0x0000000000327805 */ /* 0x000fe2000001ff00 */
[----:B------:R-:W-:Y:S01]  /*08f0*/  SGXT.U32 R6, R6, 0x3 ;  /* 0x000000030606781a */ /* 0x000fe20000000000 */
[----:B------:R-:W-:Y:S01]  /*0900*/  CS2R R40, SRZ ;  /* 0x0000000000287805 */ /* 0x000fe2000001ff00 */
[----:B------:R-:W-:Y:S01]  /*0910*/  LOP3.LUT R16, R17, 0x1e0, R0, 0xf8, !PT ;  /* 0x000001e011107812 */ /* 0x000fe200078ef800 */
[----:B------:R-:W-:Y:S01]  /*0920*/  CS2R R42, SRZ ;  /* 0x00000000002a7805 */ /* 0x000fe2000001ff00 */
[----:B------:R-:W-:Y:S01]  /*0930*/  LOP3.LUT R8, R0, 0x1f, RZ, 0xc0, !PT ;  /* 0x0000001f00087812 */ /* 0x000fe200078ec0ff */
[----:B------:R-:W-:Y:S01]  /*0940*/  UMOV UR4, URZ ;  /* 0x0000003f00047c82 */ /* 0x000fe20008000000 */
[----:B------:R-:W-:Y:S01]  /*0950*/  LOP3.LUT R14, R14, R5, R6, 0xfe, !PT ;  /* 0x000000050e0e7212 */ /* 0x000fe200078efe06 */
[----:B------:R-:W-:Y:S01]  /*0960*/  IMAD R5, R2, c[0x0][0x1a0], RZ ;  /* 0x0000680002057a24 */ /* 0x000fe200078e02ff */
[----:B------:R-:W-:Y:S01]  /*0970*/  LOP3.LUT R22, R15, R16, RZ, 0x3c, !PT ;  /* 0x000000100f167212 */ /* 0x000fe200078e3cff */
[C---:B------:R-:W-:Y:S01]  /*0980*/  IMAD R16, R8.reuse, c[0x0][0x1a8], RZ ;  /* 0x00006a0008107a24 */ /* 0x040fe200078e02ff */
[----:B------:R-:W-:Y:S01]  /*0990*/  SHF.R.U32.HI R23, RZ, 0x5, R0 ;  /* 0x00000005ff177819 */ /* 0x000fe20000011600 */
[----:B------:R-:W-:Y:S01]  /*09a0*/  IMAD R18, R8, c[0x0][0x1b4], RZ ;  /* 0x00006d0008127a24 */ /* 0x000fe200078e02ff */
[----:B------:R-:W-:Y:S01]  /*09b0*/  LOP3.LUT R19, R19, 0x1000, RZ, 0xc0, !PT ;  /* 0x0000100013137812 */ /* 0x000fe200078ec0ff */
[----:B------:R-:W-:Y:S01]  /*09c0*/  IMAD R6, R2, c[0x0][0x1b0], RZ ;  /* 0x00006c0002067a24 */ /* 0x000fe200078e02ff */
[----:B------:R-:W-:Y:S01]  /*09d0*/  SHF.L.U32 R15, R16, 0x1, RZ ;  /* 0x00000001100f7819 */ /* 0x000fe200000006ff */
[----:B------:R-:W-:Y:S01]  /*09e0*/  IMAD.SHL.U32 R8, R5, 0x2, RZ ;  /* 0x0000000205087824 */ /* 0x000fe200078e00ff */
[----:B------:R-:W-:Y:S01]  /*09f0*/  MOV R25, c[0x0][0x1b8] ;  /* 0x00006e0000197a02 */ /* 0x000fe20000000f00 */
[----:B------:R-:W-:Y:S01]  /*0a00*/  IMAD.SHL.U32 R17, R6, 0x2, RZ ;  /* 0x0000000206117824 */ /* 0x000fe200078e00ff */
[----:B------:R-:W-:Y:S01]  /*0a10*/  UMOV UR5, URZ ;  /* 0x0000003f00057c82 */ /* 0x000fe20008000000 */
[----:B------:R-:W-:Y:S01]  /*0a20*/  IMAD.SHL.U32 R20, R18, 0x2, RZ ;  /* 0x0000000212147824 */ /* 0x000fe200078e00ff */
[----:B------:R-:W-:Y:S01]  /*0a30*/  IADD3 R68, P0, P1, R15, c[0x0][0x168], R8 ;  /* 0x00005a000f447a10 */ /* 0x000fe2000791e008 */
[----:B------:R-:W-:Y:S01]  /*0a40*/  IMAD.HI R5, R5, 0x2, RZ ;  /* 0x0000000205057827 */ /* 0x000fe200078e02ff */
[----:B------:R-:W-:-:S02]  /*0a50*/  SGXT.U32 R8, R23, 0x4 ;  /* 0x000000041708781a */ /* 0x000fc40000000000 */
[----:B------:R-:W-:Y:S01]  /*0a60*/  IADD3 R21, P2, P3, R20, c[0x0][0x170], R17 ;  /* 0x00005c0014157a10 */ /* 0x000fe20007b5e011 */
[----:B------:R-:W-:-:S04]  /*0a70*/  IMAD.HI R16, R16, 0x2, RZ ;  /* 0x0000000210107827 */ /* 0x000fc800078e02ff */
[----:B------:R-:W-:-:S04]  /*0a80*/  IMAD.HI R17, R6, 0x2, RZ ;  /* 0x0000000206117827 */ /* 0x000fc800078e02ff */
[----:B------:R-:W-:Y:S02]  /*0a90*/  IMAD.MOV.U32 R23, RZ, RZ, c[0x0][0x1a4] ;  /* 0x00006900ff177624 */ /* 0x000fe400078e00ff */
[C---:B------:R-:W-:Y:S02]  /*0aa0*/  IMAD R6, R8.reuse, c[0x0][0x1a4], RZ ;  /* 0x0000690008067a24 */ /* 0x040fe400078e02ff */
[----:B------:R-:W-:Y:S02]  /*0ab0*/  IMAD R8, R8, c[0x0][0x1b8], RZ ;  /* 0x00006e0008087a24 */ /* 0x000fe400078e02ff */
[----:B------:R-:W-:Y:S01]  /*0ac0*/  IMAD.IADD R15, R19, 0x1, R22 ;  /* 0x00000001130f7824 */ /* 0x000fe200078e0216 */
[----:B------:R-:W-:Y:S01]  /*0ad0*/  IADD3.X R19, R16, c[0x0][0x16c], R5, P0, P1 ;  /* 0x00005b0010137a10 */ /* 0x000fe200007e2405 */
[----:B------:R-:W-:Y:S01]  /*0ae0*/  IMAD.HI R18, R18, 0x2, RZ ;  /* 0x0000000212127827 */ /* 0x000fe200078e02ff */
[----:B------:R-:W-:-:S03]  /*0af0*/  LEA R70, P0, R6, R68, 0x1 ;  /* 0x0000004406467211 */ /* 0x000fc600078008ff */
[----:B------:R-:W-:Y:S01]  /*0b00*/  IMAD R5, R23, 0x10, R6 ;  /* 0x0000001017057824 */ /* 0x000fe200078e0206 */
[----:B------:R-:W-:Y:S01]  /*0b10*/  IADD3.X R17, R18, c[0x0][0x174], R17, P2, P3 ;  /* 0x00005d0012117a10 */ /* 0x000fe200017e6411 */
[----:B------:R-:W-:Y:S01]  /*0b20*/  IMAD R16, R25, 0x10, R8 ;  /* 0x0000001019107824 */ /* 0x000fe200078e0208 */
[-C--:B------:R-:W-:Y:S01]  /*0b30*/  LEA R18, P2, R8, R21.reuse, 0x1 ;  /* 0x0000001508127211 */ /* 0x080fe200078408ff */
[----:B------:R-:W-:Y:S01]  /*0b40*/  IMAD.MOV.U32 R22, RZ, RZ, 0x3f800000 ;  /* 0x3f800000ff167424 */ /* 0x000fe200078e00ff */
[C---:B------:R-:W-:Y:S02]  /*0b50*/  LEA R68, P1, R5.reuse, R68, 0x1 ;  /* 0x0000004405447211 */ /* 0x040fe400078208ff */
[----:B------:R-:W-:Y:S02]  /*0b60*/  LEA R20, P3, R16, R21, 0x1 ;  /* 0x0000001510147211 */ /* 0x000fe400078608ff */
[-C--:B------:R-:W-:Y:S01]  /*0b70*/  LEA.HI.X.SX32 R71, R6, R19.reuse, 0x1, P0 ;  /* 0x0000001306477211 */ /* 0x080fe200000f0eff */
[----:B------:R-:W-:Y:S01]  /*0b80*/  IMAD.MOV.U32 R6, RZ, RZ, RZ ;  /* 0x000000ffff067224 */ /* 0x000fe200078e00ff */
[----:B------:R-:W-:-:S02]  /*0b90*/  LEA.HI.X.SX32 R69, R5, R19, 0x1, P1 ;  /* 0x0000001305457211 */ /* 0x000fc400008f0eff */
[-C--:B------:R-:W-:Y:S02]  /*0ba0*/  LEA.HI.X.SX32 R19, R8, R17.reuse, 0x1, P2 ;  /* 0x0000001108137211 */ /* 0x080fe400010f0eff */
[----:B------:R-:W-:Y:S01]  /*0bb0*/  LEA.HI.X.SX32 R21, R16, R17, 0x1, P3 ;  /* 0x0000001110157211 */ /* 0x000fe200018f0eff */
[----:B------:R-:W-:Y:S01]  /*0bc0*/  IMAD.MOV.U32 R16, RZ, RZ, RZ ;  /* 0x000000ffff107224 */ /* 0x000fe200078e00ff */
[----:B------:R-:W-:Y:S02]  /*0bd0*/  MOV R23, 0xff800000 ;  /* 0xff80000000177802 */ /* 0x000fe40000000f00 */
[----:B------:R-:W-:Y:S02]  /*0be0*/  MOV R8, 0x3f800000 ;  /* 0x3f80000000087802 */ /* 0x000fe40000000f00 */
[----:B------:R-:W-:Y:S02]  /*0bf0*/  LOP3.LUT R17, R24, 0x30, R11, 0x78, !PT ;  /* 0x0000003018117812 */ /* 0x000fe400078e780b */
[----:B------:R-:W-:-:S02]  /*0c00*/  LOP3.LUT R5, R14, 0x8, RZ, 0xfc, !PT ;  /* 0x000000080e057812 */ /* 0x000fc400078efcff */
.L_x_1:
[----:B------:R-:W-:-:S04]  /*0c10*/  IMAD.WIDE R28, R16, 0x2, R70 ;  /* 0x00000002101c7825 */ /* 0x000fc800078e0246 */
[----:B------:R-:W-:Y:S01]  /*0c20*/  IMAD.WIDE R30, R16, 0x2, R68 ;  /* 0x00000002101e7825 */ /* 0x000fe200078e0244 */
[----:B------:R-:W2:Y:S04]  /*0c30*/  LDG.E.U16 R32, [R28.64] ;  /* 0x000000061c207981 */ /* 0x000ea8000c1e1500 */
[----:B------:R-:W3:Y:S01]  /*0c40*/  LDG.E.U16 R34, [R30.64] ;  /* 0x000000061e227981 */ /* 0x000ee2000c1e1500 */
[----:B------:R-:W-:-:S03]  /*0c50*/  IMAD.WIDE R74, R6, 0x2, R18 ;  /* 0x00000002064a7825 */ /* 0x000fc600078e0212 */
[----:B------:R-:W-:Y:S01]  /*0c60*/  BAR.SYNC.DEFER_BLOCKING 0x0 ;  /* 0x0000000000007b1d */ /* 0x000fe20000010000 */
[----:B------:R-:W-:-:S05]  /*0c70*/  IMAD.WIDE R76, R6, 0x2, R20 ;  /* 0x00000002064c7825 */ /* 0x000fca00078e0214 */
[----:B--2---:R-:W-:Y:S04]  /*0c80*/  STS.U16 [R13+0x4000], R32 ;  /* 0x004000200d007388 */ /* 0x004fe80000000400 */
[----:B---3--:R-:W-:Y:S04]  /*0c90*/  STS.U16 [R13+0x4400], R34 ;  /* 0x004400220d007388 */ /* 0x008fe80000000400 */
[----:B------:R-:W-:Y:S06]  /*0ca0*/  BAR.SYNC.DEFER_BLOCKING 0x0 ;  /* 0x0000000000007b1d */ /* 0x000fec0000010000 */
[----:B------:R-:W2:Y:S04]  /*0cb0*/  LDG.E.U16 R74, [R74.64] ;  /* 0x000000064a4a7981 */ /* 0x000ea8000c1e1500 */
[----:B------:R-:W3:Y:S04]  /*0cc0*/  LDG.E.U16 R76, [R76.64] ;  /* 0x000000064c4c7981 */ /* 0x000ee8000c1e1500 */
[----:B------:R-:W-:Y:S04]  /*0cd0*/  LDSM.16.MT88.4 R24, [R15] ;  /* 0x000000000f18783b */ /* 0x000fe80000004200 */
[----:B------:R-:W0:Y:S04]  /*0ce0*/  LDSM.16.M88.4 R36, [R17+0x4000] ;  /* 0x004000001124783b */ /* 0x000e280000000200 */
[----:B------:R-:W-:Y:S04]  /*0cf0*/  LDSM.16.MT88.4 R28, [R15+0x2000] ;  /* 0x002000000f1c783b */ /* 0x000fe80000004200 */
[----:B------:R-:W1:Y:S04]  /*0d00*/  LDSM.16.M88.4 R60, [R17+0x4200] ;  /* 0x00420000113c783b */ /* 0x000e680000000200 */
[----:B------:R-:W4:Y:S01]  /*0d10*/  LDSM.16.M88.4 R32, [R17+0x4400] ;  /* 0x004400001120783b */ /* 0x000f220000000200 */
[C---:B0-----:R-:W-:Y:S08]  /*0d20*/  HMMA.16816.F32.BF16 R44, R24.reuse, R36, RZ ;  /* 0x00000024182c723c */ /* 0x041ff000000418ff */
[----:B-1----:R-:W-:Y:S11]  /*0d30*/  HMMA.16816.F32.BF16 R64, R24, R60, RZ ;  /* 0x0000003c1840723c */ /* 0x002ff600000418ff */
[----:B------:R-:W-:Y:S05]  /*0d40*/  @!UPT UIADD3 URZ, URZ, URZ, URZ ;  /* 0x0000003f3f3ff290 */ /* 0x000fea000fffe03f */
[C---:B------:R-:W-:Y:S01]  /*0d50*/  HMMA.16816.F32.BF16 R36, R28.reuse, R38, R44 ;  /* 0x000000261c24723c */ /* 0x040fe2000004182c */
[----:B------:R-:W0:Y:S04]  /*0d60*/  LDSM.16.M88.4 R44, [R17+0x4600] ;  /* 0x00460000112c783b */ /* 0x000e280000000200 */
[----:B------:R-:W-:Y:S03]  /*0d70*/  BAR.SYNC.DEFER_BLOCKING 0x0 ;  /* 0x0000000000007b1d */ /* 0x000fe60000010000 */
[----:B------:R-:W-:Y:S08]  /*0d80*/  HMMA.16816.F32.BF16 R60, R28, R62, R64 ;  /* 0x0000003e1c3c723c */ /* 0x000ff00000041840 */
[C---:B----4-:R-:W-:Y:S08]  /*0d90*/  HMMA.16816.F32.BF16 R64, R24.reuse, R32, RZ ;  /* 0x000000201840723c */ /* 0x050ff000000418ff */
[----:B0-----:R-:W-:Y:S11]  /*0da0*/  HMMA.16816.F32.BF16 R24, R24, R44, RZ ;  /* 0x0000002c1818723c */ /* 0x001ff600000418ff */
[----:B------:R-:W-:Y:S05]  /*0db0*/  @!UPT UIADD3 URZ, URZ, URZ, URZ ;  /* 0x0000003f3f3ff290 */ /* 0x000fea000fffe03f */
[C---:B------:R-:W-:Y:S07]  /*0dc0*/  HMMA.16816.F32.BF16 R64, R28.reuse, R34, R64 ;  /* 0x000000221c40723c */ /* 0x040fee0000041840 */
[----:B------:R-:W-:Y:S01]  /*0dd0*/  LEA R34, P1, R10, UR4, 0x1 ;  /* 0x000000040a227c11 */ /* 0x000fe2000f8208ff */
[----:B------:R-:W-:Y:S07]  /*0de0*/  HMMA.16816.F32.BF16 R24, R28, R46, R24 ;  /* 0x0000002e1c18723c */ /* 0x000fee0000041818 */
[C---:B------:R-:W-:Y:S01]  /*0df0*/  IADD3 R29, P4, R34.reuse, 0x9, RZ ;  /* 0x00000009221d7810 */ /* 0x040fe20007f9e0ff */
[----:B------:R-:W-:Y:S01]  /*0e00*/  IMAD.X R46, RZ, RZ, UR5, P1 ;  /* 0x00000005ff2e7e24 */ /* 0x000fe200088e06ff */
[----:B------:R-:W-:-:S02]  /*0e10*/  IADD3 R28, P2, R34, 0x10, RZ ;  /* 0x00000010221c7810 */ /* 0x000fc40007f5e0ff */
[-C--:B------:R-:W-:Y:S01]  /*0e20*/  ISETP.GT.U32.AND P6, PT, R29, R5.reuse, PT ;  /* 0x000000051d00720c */ /* 0x080fe20003fc4070 */
[--C-:B------:R-:W-:Y:S01]  /*0e30*/  IMAD.X R35, RZ, RZ, R46.reuse, P4 ;  /* 0x000000ffff237224 */ /* 0x100fe200020e062e */
[CC--:B------:R-:W-:Y:S02]  /*0e40*/  ISETP.GT.U32.AND P3, PT, R28.reuse, R14.reuse, PT ;  /* 0x0000000e1c00720c */ /* 0x0c0fe40003f64070 */
[----:B------:R-:W-:Y:S01]  /*0e50*/  ISETP.GT.U32.AND P1, PT, R28, R5, PT ;  /* 0x000000051c00720c */ /* 0x000fe20003f24070 */
[----:B------:R-:W-:Y:S01]  /*0e60*/  FMUL R28, R63, c[0x0][0x188] ;  /* 0x000062003f1c7a20 */ /* 0x000fe20000400000 */
[----:B------:R-:W-:Y:S02]  /*0e70*/  ISETP.GT.U32.AND.EX P6, PT, R35, RZ, PT, P6 ;  /* 0x000000ff2300720c */ /* 0x000fe40003fc4160 */
[----:B------:R-:W-:Y:S01]  /*0e80*/  IADD3 R30, P5, R34, 0x11, RZ ;  /* 0x00000011221e7810 */ /* 0x000fe20007fbe0ff */
[----:B------:R-:W-:Y:S01]  /*0e90*/  IMAD.X R44, RZ, RZ, R46, P2 ;  /* 0x000000ffff2c7224 */ /* 0x000fe200010e062e */
[----:B------:R-:W-:-:S02]  /*0ea0*/  ISETP.GT.U32.AND P0, PT, R29, R14, PT ;  /* 0x0000000e1d00720c */ /* 0x000fc40003f04070 */
[----:B------:R-:W-:Y:S02]  /*0eb0*/  FSEL R28, R28, -INF , !P6 ;  /* 0xff8000001c1c7808 */ /* 0x000fe40007000000 */
[----:B------:R-:W-:Y:S02]  /*0ec0*/  IADD3 R29, P4, R34, 0x18, RZ ;  /* 0x00000018221d7810 */ /* 0x000fe40007f9e0ff */
[----:B------:R-:W-:Y:S02]  /*0ed0*/  ISETP.GT.U32.AND P6, PT, R30, R5, PT ;  /* 0x000000051e00720c */ /* 0x000fe40003fc4070 */
[----:B------:R-:W-:Y:S01]  /*0ee0*/  IADD3.X R73, RZ, R46, RZ, P5, !PT ;  /* 0x0000002eff497210 */ /* 0x000fe20002ffe4ff */
[----:B------:R-:W-:Y:S01]  /*0ef0*/  FMUL R63, R66, c[0x0][0x188] ;  /* 0x00006200423f7a20 */ /* 0x000fe20000400000 */
[----:B------:R-:W-:Y:S01]  /*0f00*/  ISETP.GT.U32.AND.EX P1, PT, R44, RZ, PT, P1 ;  /* 0x000000ff2c00720c */ /* 0x000fe20003f24110 */
[----:B------:R-:W-:Y:S01]  /*0f10*/  FMUL R66, R67, c[0x0][0x188] ;  /* 0x0000620043427a20 */ /* 0x000fe20000400000 */
[----:B------:R-:W-:Y:S01]  /*0f20*/  ISETP.GT.U32.AND.EX P6, PT, R73, RZ, PT, P6 ;  /* 0x000000ff4900720c */ /* 0x000fe20003fc4160 */
[----:B------:R-:W-:Y:S01]  /*0f30*/  IMAD.X R47, RZ, RZ, R46, P4 ;  /* 0x000000ffff2f7224 */ /* 0x000fe200020e062e */
[----:B------:R-:W-:-:S02]  /*0f40*/  ISETP.GT.U32.AND P4, PT, R34, R14, PT ;  /* 0x0000000e2200720c */ /* 0x000fc40003f84070 */
[----:B------:R-:W-:Y:S01]  /*0f50*/  FSEL R63, R63, -INF , !P1 ;  /* 0xff8000003f3f7808 */ /* 0x000fe20004800000 */
[----:B------:R-:W-:Y:S01]  /*0f60*/  FMUL R62, R62, c[0x0][0x188] ;  /* 0x000062003e3e7a20 */ /* 0x000fe20000400000 */
[C---:B------:R-:W-:Y:S02]  /*0f70*/  ISETP.GT.U32.AND P1, PT, R29.reuse, R14, PT ;  /* 0x0000000e1d00720c */ /* 0x040fe40003f24070 */
[----:B------:R-:W-:Y:S01]  /*0f80*/  ISETP.GT.U32.AND P5, PT, R29, R5, PT ;  /* 0x000000051d00720c */ /* 0x000fe20003fa4070 */
[----:B------:R-:W-:Y:S01]  /*0f90*/  FMUL R29, R36, c[0x0][0x188] ;  /* 0x00006200241d7a20 */ /* 0x000fe20000400000 */
[----:B------:R-:W-:Y:S02]  /*0fa0*/  FSEL R66, R66, -INF , !P6 ;  /* 0xff80000042427808 */ /* 0x000fe40007000000 */
[----:B------:R-:W-:Y:S02]  /*0fb0*/  IADD3 R31, P6, R34, 0x8, RZ ;  /* 0x00000008221f7810 */ /* 0x000fe40007fde0ff */
[----:B------:R-:W-:Y:S01]  /*0fc0*/  ISETP.GT.U32.AND.EX P4, PT, R46, RZ, PT, P4 ;  /* 0x000000ff2e00720c */ /* 0x000fe20003f84140 */
[----:B------:R-:W-:-:S02]  /*0fd0*/  FMUL R26, R26, c[0x0][0x188] ;  /* 0x000062001a1a7a20 */ /* 0x000fc40000400000 */
[----:B------:R-:W-:Y:S01]  /*0fe0*/  IMAD.X R45, RZ, RZ, R46, P6 ;  /* 0x000000ffff2d7224 */ /* 0x000fe200030e062e */
[----:B------:R-:W-:Y:S02]  /*0ff0*/  FSEL R29, R29, -INF , !P4 ;  /* 0xff8000001d1d7808 */ /* 0x000fe40006000000 */
[----:B------:R-:W-:Y:S02]  /*1000*/  FSEL R32, R62, -INF , !P4 ;  /* 0xff8000003e207808 */ /* 0x000fe40006000000 */
[CC--:B------:R-:W-:Y:S02]  /*1010*/  ISETP.GT.U32.AND P6, PT, R34.reuse, R5.reuse, PT ;  /* 0x000000052200720c */ /* 0x0c0fe40003fc4070 */
[----:B------:R-:W-:Y:S01]  /*1020*/  ISETP.GE.U32.AND P4, PT, R34, R5, PT ;  /* 0x000000052200720c */ /* 0x000fe20003f86070 */
[----:B------:R-:W-:Y:S01]  /*1030*/  FMUL R38, R38, c[0x0][0x188] ;  /* 0x0000620026267a20 */ /* 0x000fe20000400000 */
[----:B------:R-:W-:Y:S01]  /*1040*/  ISETP.GT.U32.AND.EX P5, PT, R47, RZ, PT, P5 ;  /* 0x000000ff2f00720c */ /* 0x000fe20003fa4150 */
[----:B------:R-:W-:Y:S01]  /*1050*/  FMUL R39, R39, c[0x0][0x188] ;  /* 0x0000620027277a20 */ /* 0x000fe20000400000 */
[----:B------:R-:W-:-:S02]  /*1060*/  ISETP.GT.U32.AND.EX P6, PT, R46, RZ, PT, P6 ;  /* 0x000000ff2e00720c */ /* 0x000fc40003fc4160 */
[----:B------:R-:W-:Y:S02]  /*1070*/  ISETP.GE.U32.AND.EX P4, PT, R46, RZ, PT, P4 ;  /* 0x000000ff2e00720c */ /* 0x000fe40003f86140 */
[----:B------:R-:W-:Y:S02]  /*1080*/  FSEL R36, R26, -INF , !P5 ;  /* 0xff8000001a247808 */ /* 0x000fe40006800000 */
[-C--:B------:R-:W-:Y:S02]  /*1090*/  ISETP.GT.U32.AND P2, PT, R30, R14.reuse, PT ;  /* 0x0000000e1e00720c */ /* 0x080fe40003f44070 */
[----:B------:R-:W-:Y:S02]  /*10a0*/  ISETP.GT.U32.AND P5, PT, R31, R14, PT ;  /* 0x0000000e1f00720c */ /* 0x000fe40003fa4070 */
[----:B------:R-:W-:Y:S02]  /*10b0*/  FSEL R30, R38, -INF , !P6 ;  /* 0xff800000261e7808 */ /* 0x000fe40007000000 */
[----:B------:R-:W-:-:S02]  /*10c0*/  FSEL R31, R39, -INF , !P4 ;  /* 0xff800000271f7808 */ /* 0x000fc40006000000 */
[----:B------:R-:W-:Y:S01]  /*10d0*/  ISETP.GE.U32.AND P6, PT, R34, R14, PT ;  /* 0x0000000e2200720c */ /* 0x000fe20003fc6070 */
[----:B------:R-:W-:Y:S01]  /*10e0*/  FMUL R37, R37, c[0x0][0x188] ;  /* 0x0000620025257a20 */ /* 0x000fe20000400000 */
[----:B------:R-:W-:Y:S02]  /*10f0*/  FMNMX R33, R30, R31, !PT ;  /* 0x0000001f1e217209 */ /* 0x000fe40007800000 */
[----:B------:R-:W-:Y:S02]  /*1100*/  IADD3 R34, P4, R34, 0x19, RZ ;  /* 0x0000001922227810 */ /* 0x000fe40007f9e0ff */
[----:B------:R-:W-:Y:S02]  /*1110*/  ISETP.GE.U32.AND.EX P6, PT, R46, RZ, PT, P6 ;  /* 0x000000ff2e00720c */ /* 0x000fe40003fc6160 */
[----:B------:R-:W-:Y:S01]  /*1120*/  FMNMX R33, R32, R33, !PT ;  /* 0x0000002120217209 */ /* 0x000fe20007800000 */
[----:B------:R-:W-:Y:S01]  /*1130*/  IMAD.X R46, RZ, RZ, R46, P4 ;  /* 0x000000ffff2e7224 */ /* 0x000fe200020e062e */
[----:B------:R-:W-:-:S02]  /*1140*/  FSEL R26, R37, -INF , !P6 ;  /* 0xff800000251a7808 */ /* 0x000fc40007000000 */
[C---:B------:R-:W-:Y:S02]  /*1150*/  ISETP.GT.U32.AND P4, PT, R34.reuse, R14, PT ;  /* 0x0000000e2200720c */ /* 0x040fe40003f84070 */
[----:B------:R-:W-:Y:S02]  /*1160*/  ISETP.GT.U32.AND P6, PT, R34, R5, PT ;  /* 0x000000052200720c */ /* 0x000fe40003fc4070 */
[----:B------:R-:W-:Y:S01]  /*1170*/  FMNMX R34, R28, R33, !PT ;  /* 0x000000211c227209 */ /* 0x000fe20007800000 */
[----:B------:R-:W-:-:S03]  /*1180*/  FMUL R27, R27, c[0x0][0x188] ;  /* 0x000062001b1b7a20 */ /* 0x000fc60000400000 */
[----:B------:R-:W-:Y:S02]  /*1190*/  FMNMX R33, R63, R34, !PT ;  /* 0x000000223f217209 */ /* 0x000fe40007800000 */
[----:B------:R-:W-:Y:S02]  /*11a0*/  ISETP.GT.U32.AND.EX P6, PT, R46, RZ, PT, P6 ;  /* 0x000000ff2e00720c */ /* 0x000fe40003fc4160 */
[----:B------:R-:W-:Y:S01]  /*11b0*/  FMNMX R33, R66, R33, !PT ;  /* 0x0000002142217209 */ /* 0x000fe20007800000 */
[----:B------:R-:W-:Y:S01]  /*11c0*/  FMUL R60, R60, c[0x0][0x188] ;  /* 0x000062003c3c7a20 */ /* 0x000fe20000400000 */
[----:B------:R-:W-:Y:S02]  /*11d0*/  FSEL R38, R27, -INF , !P6 ;  /* 0xff8000001b267808 */ /* 0x000fe40007000000 */
[----:B------:R-:W-:Y:S02]  /*11e0*/  FMNMX R33, R36, R33, !PT ;  /* 0x0000002124217209 */ /* 0x000fe40007800000 */
[----:B------:R-:W-:Y:S01]  /*11f0*/  ISETP.GT.U32.AND.EX P5, PT, R45, RZ, PT, P5 ;  /* 0x000000ff2d00720c */ /* 0x000fe20003fa4150 */
[----:B------:R-:W-:Y:S01]  /*1200*/  FMUL R61, R61, c[0x0][0x188] ;  /* 0x000062003d3d7a20 */ /* 0x000fe20000400000 */
[----:B------:R-:W-:-:S02]  /*1210*/  ISETP.GT.U32.AND.EX P0, PT, R35, RZ, PT, P0 ;  /* 0x000000ff2300720c */ /* 0x000fc40003f04100 */
[----:B------:R-:W-:Y:S02]  /*1220*/  FMNMX R35, R38, R33, !PT ;  /* 0x0000002126237209 */ /* 0x000fe40007800000 */
[----:B------:R-:W-:Y:S02]  /*1230*/  FSEL R27, R60, -INF , !P5 ;  /* 0xff8000003c1b7808 */ /* 0x000fe40006800000 */
[----:B------:R-:W-:Y:S01]  /*1240*/  FMNMX R34, R29, R26, !PT ;  /* 0x0000001a1d227209 */ /* 0x000fe20007800000 */
[----:B------:R-:W-:Y:S01]  /*1250*/  FMUL R37, R64, c[0x0][0x188] ;  /* 0x0000620040257a20 */ /* 0x000fe20000400000 */
[----:B------:R-:W-:Y:S02]  /*1260*/  ISETP.GT.U32.AND.EX P3, PT, R44, RZ, PT, P3 ;  /* 0x000000ff2c00720c */ /* 0x000fe40003f64130 */
[----:B------:R-:W-:Y:S01]  /*1270*/  FSEL R45, R61, -INF , !P0 ;  /* 0xff8000003d2d7808 */ /* 0x000fe20004000000 */
[----:B------:R-:W0:Y:S01]  /*1280*/  SHFL.BFLY PT, R44, R35, 0x2, 0x1f ;  /* 0x0c401f00232c7f89 */ /* 0x000e2200000e0000 */
[----:B------:R-:W-:Y:S01]  /*1290*/  FMNMX R34, R27, R34, !PT ;  /* 0x000000221b227209 */ /* 0x000fe20007800000 */
[----:B------:R-:W-:Y:S01]  /*12a0*/  FMUL R39, R65, c[0x0][0x188] ;  /* 0x0000620041277a20 */ /* 0x000fe20000400000 */
[----:B------:R-:W-:-:S02]  /*12b0*/  ISETP.GT.U32.AND.EX P2, PT, R73, RZ, PT, P2 ;  /* 0x000000ff4900720c */ /* 0x000fc40003f44120 */
[----:B------:R-:W-:Y:S02]  /*12c0*/  FSEL R37, R37, -INF , !P3 ;  /* 0xff80000025257808 */ /* 0x000fe40005800000 */
[----:B------:R-:W-:Y:S01]  /*12d0*/  FMNMX R34, R45, R34, !PT ;  /* 0x000000222d227209 */ /* 0x000fe20007800000 */
[----:B------:R-:W-:Y:S01]  /*12e0*/  FMUL R24, R24, c[0x0][0x188] ;  /* 0x0000620018187a20 */ /* 0x000fe20000400000 */
[----:B------:R-:W-:Y:S02]  /*12f0*/  ISETP.GT.U32.AND.EX P1, PT, R47, RZ, PT, P1 ;  /* 0x000000ff2f00720c */ /* 0x000fe40003f24110 */
[----:B------:R-:W-:Y:S02]  /*1300*/  FSEL R39, R39, -INF , !P2 ;  /* 0xff80000027277808 */ /* 0x000fe40005000000 */
[----:B------:R-:W-:Y:S01]  /*1310*/  FMNMX R34, R37, R34, !PT ;  /* 0x0000002225227209 */ /* 0x000fe20007800000 */
[----:B------:R-:W-:Y:S01]  /*1320*/  FMUL R25, R25, c[0x0][0x188] ;  /* 0x0000620019197a20 */ /* 0x000fe20000400000 */
[----:B------:R-:W-:-:S02]  /*1330*/  ISETP.GT.U32.AND.EX P4, PT, R46, RZ, PT, P4 ;  /* 0x000000ff2e00720c */ /* 0x000fc40003f84140 */
[----:B------:R-:W-:Y:S02]  /*1340*/  FSEL R60, R24, -INF , !P1 ;  /* 0xff800000183c7808 */ /* 0x000fe40004800000 */
[----:B------:R-:W-:Y:S02]  /*1350*/  FMNMX R33, R39, R34, !PT ;  /* 0x0000002227217209 */ /* 0x000fe40007800000 */
[----:B------:R-:W-:Y:S02]  /*1360*/  FSEL R62, R25, -INF , !P4 ;  /* 0xff800000193e7808 */ /* 0x000fe40006000000 */
[----:B------:R-:W-:-:S04]  /*1370*/  FMNMX R33, R60, R33, !PT ;  /* 0x000000213c217209 */ /* 0x000fc80007800000 */
[----:B------:R-:W-:Y:S02]  /*1380*/  FMNMX R33, R62, R33, !PT ;  /* 0x000000213e217209 */ /* 0x000fe40007800000 */
[----:B0-----:R-:W-:-:S03]  /*1390*/  FMNMX R44, R35, R44, !PT ;  /* 0x0000002c232c7209 */ /* 0x001fc60007800000 */
[----:B------:R-:W0:Y:S04]  /*13a0*/  SHFL.BFLY PT, R24, R33, 0x2, 0x1f ;  /* 0x0c401f0021187f89 */ /* 0x000e2800000e0000 */
[----:B------:R-:W1:Y:S01]  /*13b0*/  SHFL.BFLY PT, R25, R44, 0x1, 0x1f ;  /* 0x0c201f002c197f89 */ /* 0x000e6200000e0000 */
[----:B0-----:R-:W-:Y:S02]  /*13c0*/  FMNMX R24, R33, R24, !PT ;  /* 0x0000001821187209 */ /* 0x001fe40007800000 */
[----:B-1----:R-:W-:-:S03]  /*13d0*/  FMNMX R61, R44, R25, !PT ;  /* 0x000000192c3d7209 */ /* 0x002fc60007800000 */
[----:B------:R-:W0:Y:S04]  /*13e0*/  SHFL.BFLY PT, R25, R24, 0x1, 0x1f ;  /* 0x0c201f0018197f89 */ /* 0x000e2800000e0000 */
[----:B--2---:R1:W-:Y:S04]  /*13f0*/  STS.U16 [R13+0x4000], R74 ;  /* 0x0040004a0d007388 */ /* 0x0043e80000000400 */
[----:B---3--:R-:W-:Y:S01]  /*1400*/  STS.U16 [R13+0x4400], R76 ;  /* 0x0044004c0d007388 */ /* 0x008fe20000000400 */
[----:B------:R-:W-:Y:S02]  /*1410*/  FMNMX R61, R61, R72, !PT ;  /* 0x000000483d3d7209 */ /* 0x000fe40007800000 */
[----:B0-----:R-:W-:-:S04]  /*1420*/  FMNMX R64, R24, R25, !PT ;  /* 0x0000001918407209 */ /* 0x001fc80007800000 */
[----:B------:R-:W-:Y:S01]  /*1430*/  FMNMX R64, R64, R23, !PT ;  /* 0x0000001740407209 */ /* 0x000fe20007800000 */
[----:B------:R-:W-:-:S04]  /*1440*/  FADD R24, -R61, R72 ;  /* 0x000000483d187221 */ /* 0x000fc80000000100 */
[--C-:B------:R-:W-:Y:S02]  /*1450*/  FADD R26, R26, -R64.reuse ;  /* 0x800000401a1a7221 */ /* 0x100fe40000000000 */
[----:B------:R-:W-:Y:S02]  /*1460*/  FADD R27, R27, -R64 ;  /* 0x800000401b1b7221 */ /* 0x000fe40000000000 */
[----:B------:R-:W-:Y:S02]  /*1470*/  FMUL R24, R24, 1.4426950216293334961 ;  /* 0x3fb8aa3b18187820 */ /* 0x000fe40000400000 */
[----:B------:R-:W-:Y:S02]  /*1480*/  FMUL R26, R26, 1.4426950216293334961 ;  /* 0x3fb8aa3b1a1a7820 */ /* 0x000fe40000400000 */
[----:B------:R-:W-:Y:S01]  /*1490*/  FMUL R27, R27, 1.4426950216293334961 ;  /* 0x3fb8aa3b1b1b7820 */ /* 0x000fe20000400000 */
[----:B------:R-:W-:Y:S01]  /*14a0*/  MUFU.EX2 R65, R24 ;  /* 0x0000001800417308 */ /* 0x000fe20000000800 */
[----:B------:R-:W-:-:S02]  /*14b0*/  FADD R30, R30, -R61 ;  /* 0x8000003d1e1e7221 */ /* 0x000fc40000000000 */
[--C-:B------:R-:W-:Y:S02]  /*14c0*/  FADD R31, R31, -R61.reuse ;  /* 0x8000003d1f1f7221 */ /* 0x100fe40000000000 */
[----:B------:R-:W-:-:S03]  /*14d0*/  FADD R28, R28, -R61 ;  /* 0x8000003d1c1c7221 */ /* 0x000fc60000000000 */
[----:B------:R-:W-:Y:S01]  /*14e0*/  MUFU.EX2 R80, R26 ;  /* 0x0000001a00507308 */ /* 0x000fe20000000800 */
[----:B------:R-:W-:-:S07]  /*14f0*/  FADD R29, R29, -R64 ;  /* 0x800000401d1d7221 */ /* 0x000fce0000000000 */
[----:B------:R0:W-:Y:S01]  /*1500*/  MUFU.EX2 R77, R27 ;  /* 0x0000001b004d7308 */ /* 0x0001e20000000800 */
[----:B------:R-:W-:Y:S01]  /*1510*/  BAR.SYNC.DEFER_BLOCKING 0x0 ;  /* 0x0000000000007b1d */ /* 0x000fe20000010000 */
[----:B------:R-:W-:Y:S02]  /*1520*/  FMUL R30, R30, 1.4426950216293334961 ;  /* 0x3fb8aa3b1e1e7820 */ /* 0x000fe40000400000 */
[----:B------:R-:W-:Y:S02]  /*1530*/  FMUL R31, R31, 1.4426950216293334961 ;  /* 0x3fb8aa3b1f1f7820 */ /* 0x000fe40000400000 */
[----:B------:R-:W-:Y:S02]  /*1540*/  FADD R32, R32, -R61 ;  /* 0x8000003d20207221 */ /* 0x000fe40000000000 */
[----:B------:R-:W-:Y:S02]  /*1550*/  FMUL R28, R28, 1.4426950216293334961 ;  /* 0x3fb8aa3b1c1c7820 */ /* 0x000fe40000400000 */
[----:B------:R-:W-:-:S02]  /*1560*/  FMUL R29, R29, 1.4426950216293334961 ;  /* 0x3fb8aa3b1d1d7820 */ /* 0x000fc40000400000 */
[----:B------:R-:W-:Y:S02]  /*1570*/  FADD R23, -R64, R23 ;  /* 0x0000001740177221 */ /* 0x000fe40000000100 */
[----:B------:R-:W-:Y:S01]  /*1580*/  FADD R45, R45, -R64 ;  /* 0x800000402d2d7221 */ /* 0x000fe20000000000 */
[----:B------:R-:W-:Y:S01]  /*1590*/  MUFU.EX2 R67, R30 ;  /* 0x0000001e00437308 */ /* 0x000fe20000000800 */
[----:B------:R-:W-:Y:S01]  /*15a0*/  FMUL R32, R32, 1.4426950216293334961 ;  /* 0x3fb8aa3b20207820 */ /* 0x000fe20000400000 */
[----:B0-----:R-:W0:Y:S06]  /*15b0*/  LDSM.16.M88.4 R24, [R17+0x4400] ;  /* 0x004400001118783b */ /* 0x001e2c0000000200 */
[----:B------:R-:W2:Y:S01]  /*15c0*/  MUFU.EX2 R78, R31 ;  /* 0x0000001f004e7308 */ /* 0x000ea20000000800 */
[----:B------:R-:W-:-:S02]  /*15d0*/  FMUL R23, R23, 1.4426950216293334961 ;  /* 0x3fb8aa3b17177820 */ /* 0x000fc40000400000 */
[----:B-1----:R-:W-:-:S05]  /*15e0*/  FMUL R74, R45, 1.4426950216293334961 ;  /* 0x3fb8aa3b2d4a7820 */ /* 0x002fca0000400000 */
[----:B------:R-:W-:Y:S08]  /*15f0*/  MUFU.EX2 R72, R28 ;  /* 0x0000001c00487308 */ /* 0x000ff00000000800 */
[----:B------:R1:W-:Y:S02]  /*1600*/  MUFU.EX2 R75, R29 ;  /* 0x0000001d004b7308 */ /* 0x0003e40000000800 */
[----:B-1----:R-:W1:Y:S06]  /*1610*/  LDSM.16.M88.4 R28, [R17+0x4200] ;  /* 0x00420000111c783b */ /* 0x002e6c0000000200 */
[----:B------:R3:W4:Y:S02]  /*1620*/  MUFU.EX2 R73, R32 ;  /* 0x0000002000497308 */ /* 0x0007240000000800 */
[----:B---3--:R-:W3:Y:S06]  /*1630*/  LDSM.16.M88.4 R32, [R17+0x4000] ;  /* 0x004000001120783b */ /* 0x008eec0000000200 */
[----:B------:R-:W5:Y:S08]  /*1640*/  MUFU.EX2 R23, R23 ;  /* 0x0000001700177308 */ /* 0x000f700000000800 */
[----:B------:R-:W0:Y:S01]  /*1650*/  MUFU.EX2 R74, R74 ;  /* 0x0000004a004a7308 */ /* 0x000e220000000800 */
[----:B--2---:R-:W-:Y:S01]  /*1660*/  F2FP.BF16.PACK_AB R45, R78, R67 ;  /* 0x000000434e2d723e */ /* 0x004fe200000010ff */
[C---:B------:R-:W-:Y:S01]  /*1670*/  FMUL R50, R65.reuse, R50 ;  /* 0x0000003241327220 */ /* 0x040fe20000400000 */
[----:B----4-:R-:W-:Y:S01]  /*1680*/  F2FP.BF16.PACK_AB R47, R72, R73 ;  /* 0x00000049482f723e */ /* 0x010fe200000010ff */
[----:B------:R-:W-:Y:S01]  /*1690*/  FMUL R51, R65, R51 ;  /* 0x0000003341337220 */ /* 0x000fe20000400000 */
[----:B------:R-:W-:Y:S01]  /*16a0*/  F2FP.BF16.PACK_AB R44, R80, R75 ;  /* 0x0000004b502c723e */ /* 0x000fe200000010ff */
[----:B------:R-:W-:-:S02]  /*16b0*/  FADD R63, R63, -R61 ;  /* 0x8000003d3f3f7221 */ /* 0x000fc40000000000 */
[C---:B-----5:R-:W-:Y:S02]  /*16c0*/  FMUL R48, R23.reuse, R48 ;  /* 0x0000003017307220 */ /* 0x060fe40000400000 */
[----:B------:R-:W-:Y:S02]  /*16d0*/  FMUL R49, R23, R49 ;  /* 0x0000003117317220 */ /* 0x000fe40000400000 */
[--C-:B------:R-:W-:Y:S01]  /*16e0*/  FADD R37, R37, -R64.reuse ;  /* 0x8000004025257221 */ /* 0x100fe20000000000 */
[----:B0-----:R-:W-:Y:S01]  /*16f0*/  F2FP.BF16.PACK_AB R46, R74, R77 ;  /* 0x0000004d4a2e723e */ /* 0x001fe200000010ff */
[----:B------:R-:W-:Y:S02]  /*1700*/  FADD R39, R39, -R64 ;  /* 0x8000004027277221 */ /* 0x000fe40000000000 */
[----:B------:R-:W-:Y:S02]  /*1710*/  FMUL R63, R63, 1.4426950216293334961 ;  /* 0x3fb8aa3b3f3f7820 */ /* 0x000fe40000400000 */
[----:B------:R-:W-:-:S02]  /*1720*/  FADD R66, R66, -R61 ;  /* 0x8000003d42427221 */ /* 0x000fc40000000000 */
[----:B------:R-:W-:Y:S01]  /*1730*/  FMUL R37, R37, 1.4426950216293334961 ;  /* 0x3fb8aa3b25257820 */ /* 0x000fe20000400000 */
[----:B------:R-:W-:Y:S01]  /*1740*/  HMMA.16816.F32.BF16 R48, R44, R24, R48 ;  /* 0x000000182c30723c */ /* 0x000fe20000041830 */
[----:B------:R-:W-:Y:S02]  /*1750*/  FADD R60, R60, -R64 ;  /* 0x800000403c3c7221 */ /* 0x000fe40000000000 */
[----:B------:R-:W-:Y:S01]  /*1760*/  FMUL R66, R66, 1.4426950216293334961 ;  /* 0x3fb8aa3b42427820 */ /* 0x000fe20000400000 */
[----:B------:R-:W0:Y:S03]  /*1770*/  MUFU.EX2 R25, R37 ;  /* 0x0000002500197308 */ /* 0x000e260000000800 */
[----:B------:R-:W-:Y:S02]  /*1780*/  FMUL R24, R39, 1.4426950216293334961 ;  /* 0x3fb8aa3b27187820 */ /* 0x000fe40000400000 */
[----:B------:R-:W-:-:S02]  /*1790*/  FMUL R54, R65, R54 ;  /* 0x0000003641367220 */ /* 0x000fc40000400000 */
[----:B------:R-:W-:Y:S01]  /*17a0*/  FMUL R55, R65, R55 ;  /* 0x0000003741377220 */ /* 0x000fe20000400000 */
[----:B------:R-:W2:Y:S01]  /*17b0*/  MUFU.EX2 R63, R63 ;  /* 0x0000003f003f7308 */ /* 0x000ea20000000800 */
[C---:B------:R-:W-:Y:S02]  /*17c0*/  FMUL R52, R23.reuse, R52 ;  /* 0x0000003417347220 */ /* 0x040fe40000400000 */
[----:B------:R-:W-:Y:S02]  /*17d0*/  FMUL R53, R23, R53 ;  /* 0x0000003517357220 */ /* 0x000fe40000400000 */
[----:B------:R-:W-:Y:S02]  /*17e0*/  FADD R36, R36, -R61 ;  /* 0x8000003d24247221 */ /* 0x000fe40000000000 */
[----:B------:R-:W-:Y:S01]  /*17f0*/  FMUL R60, R60, 1.4426950216293334961 ;  /* 0x3fb8aa3b3c3c7820 */ /* 0x000fe20000400000 */
[----:B------:R-:W4:Y:S01]  /*1800*/  MUFU.EX2 R24, R24 ;  /* 0x0000001800187308 */ /* 0x000f220000000800 */
[----:B------:R-:W-:-:S02]  /*1810*/  FADD R80, R75, R80 ;  /* 0x000000504b507221 */ /* 0x000fc40000000000 */
[----:B------:R-:W-:Y:S02]  /*1820*/  FADD R62, R62, -R64 ;  /* 0x800000403e3e7221 */ /* 0x000fe40000000000 */
[C---:B------:R-:W-:Y:S02]  /*1830*/  FMUL R58, R65.reuse, R58 ;  /* 0x0000003a413a7220 */ /* 0x040fe40000400000 */
[----:B------:R-:W-:Y:S01]  /*1840*/  FMUL R59, R65, R59 ;  /* 0x0000003b413b7220 */ /* 0x000fe20000400000 */
[----:B------:R-:W5:Y:S01]  /*1850*/  MUFU.EX2 R66, R66 ;  /* 0x0000004200427308 */ /* 0x000f620000000800 */
[C---:B------:R-:W-:Y:S02]  /*1860*/  FMUL R56, R23.reuse, R56 ;  /* 0x0000003817387220 */ /* 0x040fe40000400000 */
[----:B------:R-:W-:Y:S02]  /*1870*/  FMUL R57, R23, R57 ;  /* 0x0000003917397220 */ /* 0x000fe40000400000 */
[----:B------:R-:W-:-:S02]  /*1880*/  FMUL R36, R36, 1.4426950216293334961 ;  /* 0x3fb8aa3b24247820 */ /* 0x000fc40000400000 */
[----:B------:R-:W-:Y:S02]  /*1890*/  FADD R38, R38, -R61 ;  /* 0x8000003d26267221 */ /* 0x000fe40000000000 */
[----:B------:R-:W-:Y:S01]  /*18a0*/  FADD R78, R67, R78 ;  /* 0x0000004e434e7221 */ /* 0x000fe20000000000 */
[----:B-1----:R-:W-:Y:S01]  /*18b0*/  HMMA.16816.F32.BF16 R52, R44, R28, R52 ;  /* 0x0000001c2c34723c */ /* 0x002fe20000041834 */
[----:B------:R-:W-:Y:S01]  /*18c0*/  FADD R77, R77, R80 ;  /* 0x000000504d4d7221 */ /* 0x000fe20000000000 */
[----:B------:R-:W1:Y:S01]  /*18d0*/  MUFU.EX2 R60, R60 ;  /* 0x0000003c003c7308 */ /* 0x000e620000000800 */
[----:B------:R-:W-:Y:S02]  /*18e0*/  FMUL R62, R62, 1.4426950216293334961 ;  /* 0x3fb8aa3b3e3e7820 */ /* 0x000fe40000400000 */
[----:B------:R-:W-:Y:S02]  /*18f0*/  FMUL R38, R38, 1.4426950216293334961 ;  /* 0x3fb8aa3b26267820 */ /* 0x000fe40000400000 */
[----:B------:R-:W-:-:S03]  /*1900*/  FADD R73, R73, R78 ;  /* 0x0000004e49497221 */ /* 0x000fc60000000000 */
[----:B------:R-:W1:Y:S01]  /*1910*/  MUFU.EX2 R28, R36 ;  /* 0x00000024001c7308 */ /* 0x000e620000000800 */
[----:B---3--:R-:W-:Y:S01]  /*1920*/  HMMA.16816.F32.BF16 R56, R44, R32, R56 ;  /* 0x000000202c38723c */ /* 0x008fe20000041838 */
[----:B------:R-:W-:Y:S02]  /*1930*/  FADD R74, R74, R77 ;  /* 0x0000004d4a4a7221 */ /* 0x000fe40000000000 */
[----:B------:R-:W-:-:S04]  /*1940*/  FADD R72, R72, R73 ;  /* 0x0000004948487221 */ /* 0x000fc80000000000 */
[----:B------:R-:W3:Y:S01]  /*1950*/  MUFU.EX2 R29, R62 ;  /* 0x0000003e001d7308 */ /* 0x000ee20000000800 */
[----:B0-----:R-:W-:Y:S02]  /*1960*/  FADD R67, R25, R74 ;  /* 0x0000004a19437221 */ /* 0x001fe40000000000 */
[----:B--2---:R-:W-:-:S05]  /*1970*/  FADD R73, R63, R72 ;  /* 0x000000483f497221 */ /* 0x004fca0000000000 */
[----:B------:R0:W2:Y:S01]  /*1980*/  MUFU.EX2 R33, R38 ;  /* 0x0000002600217308 */ /* 0x0000a20000000800 */
[----:B----4-:R-:W-:Y:S02]  /*1990*/  FADD R67, R24, R67 ;  /* 0x0000004318437221 */ /* 0x010fe40000000000 */
[----:B-----5:R-:W-:Y:S02]  /*19a0*/  FADD R73, R66, R73 ;  /* 0x0000004942497221 */ /* 0x020fe40000000000 */
[----:B-1----:R-:W-:Y:S01]  /*19b0*/  FADD R32, R60, R67 ;  /* 0x000000433c207221 */ /* 0x002fe20000000000 */
[----:B0-----:R-:W-:Y:S01]  /*19c0*/  LDSM.16.M88.4 R36, [R17+0x4600] ;  /* 0x004600001124783b */ /* 0x001fe20000000200 */
[----:B------:R-:W-:Y:S02]  /*19d0*/  FADD R72, R28, R73 ;  /* 0x000000491c487221 */ /* 0x000fe40000000000 */
[----:B---3--:R-:W-:Y:S02]  /*19e0*/  FADD R32, R29, R32 ;  /* 0x000000201d207221 */ /* 0x008fe40000000000 */
[----:B--2---:R-:W-:-:S03]  /*19f0*/  FADD R72, R33, R72 ;  /* 0x0000004821487221 */ /* 0x004fc60000000000 */
[----:B------:R-:W0:Y:S04]  /*1a00*/  SHFL.BFLY PT, R67, R32, 0x2, 0x1f ;  /* 0x0c401f0020437f89 */ /* 0x000e2800000e0000 */
[----:B------:R-:W1:Y:S01]  /*1a10*/  SHFL.BFLY PT, R73, R72, 0x2, 0x1f ;  /* 0x0c401f0048497f89 */ /* 0x000e6200000e0000 */
[C---:B------:R-:W-:Y:S02]  /*1a20*/  FMUL R42, R65.reuse, R42 ;  /* 0x0000002a412a7220 */ /* 0x040fe40000400000 */
[----:B------:R-:W-:Y:S02]  /*1a30*/  FMUL R43, R65, R43 ;  /* 0x0000002b412b7220 */ /* 0x000fe40000400000 */
[C---:B------:R-:W-:Y:S02]  /*1a40*/  FMUL R40, R23.reuse, R40 ;  /* 0x0000002817287220 */ /* 0x040fe40000400000 */
[----:B------:R-:W-:Y:S01]  /*1a50*/  FMUL R41, R23, R41 ;  /* 0x0000002917297220 */ /* 0x000fe20000400000 */
[----:B------:R-:W-:Y:S01]  /*1a60*/  UIADD3 UR4, UP0, UR4, 0x20, URZ ;  /* 0x0000002004047890 */ /* 0x000fe2000ff1e03f */
[----:B0-----:R-:W-:-:S02]  /*1a70*/  FADD R67, R32, R67 ;  /* 0x0000004320437221 */ /* 0x001fc40000000000 */
[----:B-1----:R-:W-:-:S03]  /*1a80*/  FADD R73, R72, R73 ;  /* 0x0000004948497221 */ /* 0x002fc60000000000 */
[----:B------:R-:W-:Y:S01]  /*1a90*/  HMMA.16816.F32.BF16 R40, R44, R36, R40 ;  /* 0x000000242c28723c */ /* 0x000fe20000041828 */
[----:B------:R-:W-:-:S06]  /*1aa0*/  UIADD3.X UR5, URZ, UR5, URZ, UP0, !UPT ;  /* 0x000000053f057290 */ /* 0x000fcc00087fe43f */
[----:B------:R-:W-:Y:S02]  /*1ab0*/  F2FP.BF16.PACK_AB R44, R24, R25 ;  /* 0x00000019182c723e */ /* 0x000fe400000010ff */
[----:B------:R-:W-:Y:S01]  /*1ac0*/  F2FP.BF16.PACK_AB R47, R33, R28 ;  /* 0x0000001c212f723e */ /* 0x000fe200000010ff */
[----:B------:R-:W0:Y:S01]  /*1ad0*/  SHFL.BFLY PT, R24, R67, 0x1, 0x1f ;  /* 0x0c201f0043187f89 */ /* 0x000e2200000e0000 */
[----:B------:R-:W-:Y:S02]  /*1ae0*/  F2FP.BF16.PACK_AB R45, R66, R63 ;  /* 0x0000003f422d723e */ /* 0x000fe400000010ff */
[----:B------:R-:W-:Y:S01]  /*1af0*/  F2FP.BF16.PACK_AB R46, R29, R60 ;  /* 0x0000003c1d2e723e */ /* 0x000fe200000010ff */
[----:B------:R-:W1:Y:S01]  /*1b00*/  SHFL.BFLY PT, R28, R73, 0x1, 0x1f ;  /* 0x0c201f00491c7f89 */ /* 0x000e6200000e0000 */
[----:B------:R-:W-:-:S05]  /*1b10*/  ISETP.LE.U32.AND P0, PT, R7, UR4, PT ;  /* 0x0000000407007c0c */ /* 0x000fca000bf03070 */
[----:B------:R-:W-:Y:S07]  /*1b20*/  HMMA.16816.F32.BF16 R48, R44, R26, R48 ;  /* 0x0000001a2c30723c */ /* 0x000fee0000041830 */
[----:B------:R-:W-:-:S04]  /*1b30*/  MOV R26, UR5 ;  /* 0x00000005001a7c02 */ /* 0x000fc80008000f00 */
[----:B------:R-:W-:Y:S01]  /*1b40*/  ISETP.GE.U32.AND.EX P0, PT, R26, RZ, PT, P0 ;  /* 0x000000ff1a00720c */ /* 0x000fe20003f06100 */
[----:B------:R-:W-:Y:S02]  /*1b50*/  IMAD.MOV.U32 R25, RZ, RZ, 0x20 ;  /* 0x00000020ff197424 */ /* 0x000fe400078e00ff */
[----:B0-----:R-:W-:Y:S01]  /*1b60*/  FADD R24, R67, R24 ;  /* 0x0000001843187221 */ /* 0x001fe20000000000 */
[----:B------:R-:W-:Y:S01]  /*1b70*/  HMMA.16816.F32.BF16 R56, R44, R34, R56 ;  /* 0x000000222c38723c */ /* 0x000fe20000041838 */
[----:B-1----:R-:W-:Y:S02]  /*1b80*/  FADD R28, R73, R28 ;  /* 0x0000001c491c7221 */ /* 0x002fe40000000000 */
[----:B------:R-:W-:-:S05]  /*1b90*/  FFMA R22, R23, R22, R24 ;  /* 0x0000001617167223 */ /* 0x000fca0000000018 */
[----:B------:R-:W-:Y:S01]  /*1ba0*/  HMMA.16816.F32.BF16 R52, R44, R30, R52 ;  /* 0x0000001e2c34723c */ /* 0x000fe20000041834 */
[C---:B------:R-:W-:Y:S02]  /*1bb0*/  IMAD R6, R25.reuse, c[0x0][0x1b4], R6 ;  /* 0x00006d0019067a24 */ /* 0x040fe400078e0206 */
[----:B------:R-:W-:Y:S02]  /*1bc0*/  IMAD R16, R25, c[0x0][0x1a4], R16 ;  /* 0x0000690019107a24 */ /* 0x000fe400078e0210 */
[----:B------:R-:W-:-:S03]  /*1bd0*/  FFMA R8, R65, R8, R28 ;  /* 0x0000000841087223 */ /* 0x000fc6000000001c */
[----:B------:R-:W-:Y:S01]  /*1be0*/  HMMA.16816.F32.BF16 R40, R44, R38, R40 ;  /* 0x000000262c28723c */ /* 0x000fe20000041828 */
[----:B------:R-:W-:Y:S02]  /*1bf0*/  IMAD.MOV.U32 R23, RZ, RZ, R64 ;  /* 0x000000ffff177224 */ /* 0x000fe400078e0040 */
[----:B------:R-:W-:Y:S01]  /*1c00*/  IMAD.MOV.U32 R72, RZ, RZ, R61 ;  /* 0x000000ffff487224 */ /* 0x000fe200078e003d */
[----:B------:R-:W-:Y:S05]  /*1c10*/  @!P0 BRA `(.L_x_1) ;  /* 0xffffeff000008947 */ /* 0x000fea000383ffff */
.L_x_0:
[----:B------:R-:W-:Y:S01]  /*1c20*/  MOV R23, R22 ;  /* 0x0000001600177202 */ /* 0x000fe20000000f00 */
[----:B------:R-:W-:Y:S01]  /*1c30*/  IMAD.SHL.U32 R13, R0, 0x4, RZ ;  /* 0x00000004000d7824 */ /* 0x000fe200078e00ff */
[----:B------:R-:W-:Y:S01]  /*1c40*/  SHF.R.U32.HI R16, RZ, 0x1, R0 ;  /* 0x00000001ff107819 */ /* 0x000fe20000011600 */
[----:B------:R-:W-:Y:S01]  /*1c50*/  IMAD.MOV.U32 R22, RZ, RZ, R8 ;  /* 0x000000ffff167224 */ /* 0x000fe200078e0008 */
[C---:B------:R-:W-:Y:S01]  /*1c60*/  FSETP.GEU.AND P2, PT, R23.reuse, 1.175494350822287508e-38, PT ;  /* 0x008000001700780b */ /* 0x040fe20003f4e000 */
[----:B------:R-:W-:Y:S01]  /*1c70*/  FMUL R6, R23, 8388608 ;  /* 0x4b00000017067820 */ /* 0x000fe20000400000 */
[----:B------:R-:W-:Y:S01]  /*1c80*/  LOP3.LUT R14, R12, 0x38, RZ, 0xc0, !PT ;  /* 0x000000380c0e7812 */ /* 0x000fe200078ec0ff */
[----:B------:R-:W-:Y:S01]  /*1c90*/  FMUL R7, R22, 8388608 ;  /* 0x4b00000016077820 */ /* 0x000fe20000400000 */
[----:B------:R-:W-:Y:S01]  /*1ca0*/  LOP3.LUT R15, R13, 0x3c0, RZ, 0xc0, !PT ;  /* 0x000003c00d0f7812 */ /* 0x000fe200078ec0ff */
[----:B------:R-:W-:Y:S01]  /*1cb0*/  IMAD.MOV.U32 R35, RZ, RZ, 0x3dc6b27f ;  /* 0x3dc6b27fff237424 */ /* 0x000fe200078e00ff */
[----:B------:R-:W-:Y:S01]  /*1cc0*/  FSEL R6, R6, R23, !P2 ;  /* 0x0000001706067208 */ /* 0x000fe20005000000 */
[----:B------:R-:W-:Y:S01]  /*1cd0*/  BAR.SYNC.DEFER_BLOCKING 0x0 ;  /* 0x0000000000007b1d */ /* 0x000fe20000010000 */
[----:B------:R-:W-:-:S02]  /*1ce0*/  LOP3.LUT R16, R16, 0x4, RZ, 0xc0, !PT ;  /* 0x0000000410107812 */ /* 0x000fc400078ec0ff */
[----:B------:R-:W-:Y:S02]  /*1cf0*/  IADD3 R5, R6, -0x3f3504f3, RZ ;  /* 0xc0cafb0d06057810 */ /* 0x000fe40007ffe0ff */
[----:B------:R-:W-:Y:S02]  /*1d00*/  FSETP.GEU.AND P3, PT, R22, 1.175494350822287508e-38, PT ;  /* 0x008000001600780b */ /* 0x000fe40003f6e000 */
[----:B------:R-:W-:Y:S02]  /*1d10*/  LOP3.LUT R13, R5, 0xff800000, RZ, 0xc0, !PT ;  /* 0xff800000050d7812 */ /* 0x000fe400078ec0ff */
[----:B------:R-:W-:Y:S01]  /*1d20*/  IADD3 R5, R16, R14, R15 ;  /* 0x0000000e10057210 */ /* 0x000fe20007ffe00f */
[----:B------:R-:W-:Y:S01]  /*1d30*/  IMAD R14, R2, c[0x0][0x1c0], RZ ;  /* 0x00007000020e7a24 */ /* 0x000fe200078e02ff */
[----:B------:R-:W-:Y:S01]  /*1d40*/  LOP3.LUT R21, R0, 0xc, RZ, 0xc0, !PT ;  /* 0x0000000c00157812 */ /* 0x000fe200078ec0ff */
[----:B------:R-:W-:Y:S01]  /*1d50*/  IMAD R15, R3, c[0x0][0x1c4], RZ ;  /* 0x00007100030f7a24 */ /* 0x000fe200078e02ff */
[----:B------:R-:W-:-:S02]  /*1d60*/  LOP3.LUT R8, R12, 0x78, RZ, 0xc0, !PT ;  /* 0x000000780c087812 */ /* 0x000fc400078ec0ff */
[----:B------:R-:W-:Y:S01]  /*1d70*/  FSEL R7, R7, R22, !P3 ;  /* 0x0000001607077208 */ /* 0x000fe20005800000 */
[----:B------:R-:W-:Y:S01]  /*1d80*/  IMAD.SHL.U32 R17, R15, 0x2, RZ ;  /* 0x000000020f117824 */ /* 0x000fe200078e00ff */
[----:B------:R-:W-:Y:S01]  /*1d90*/  LEA R25, R21, R10, 0x5 ;  /* 0x0000000a15197211 */ /* 0x000fe200078e28ff */
[----:B------:R-:W-:Y:S01]  /*1da0*/  IMAD.SHL.U32 R10, R14, 0x2, RZ ;  /* 0x000000020e0a7824 */ /* 0x000fe200078e00ff */
[----:B------:R-:W-:Y:S01]  /*1db0*/  LOP3.LUT R12, R12, 0xf80, RZ, 0xc0, !PT ;  /* 0x00000f800c0c7812 */ /* 0x000fe200078ec0ff */
[----:B------:R-:W-:Y:S01]  /*1dc0*/  IMAD R19, R9, 0x4, R8 ;  /* 0x0000000409137824 */ /* 0x000fe200078e0208 */
[----:B------:R-:W-:Y:S01]  /*1dd0*/  IADD3 R8, R7, -0x3f3504f3, RZ ;  /* 0xc0cafb0d07087810 */ /* 0x000fe20007ffe0ff */
[----:B------:R-:W-:Y:S01]  /*1de0*/  IMAD.HI R15, R15, 0x2, RZ ;  /* 0x000000020f0f7827 */ /* 0x000fe200078e02ff */
[----:B------:R-:W-:Y:S01]  /*1df0*/  SHF.R.S32.HI R16, RZ, 0x4, R0 ;  /* 0x00000004ff107819 */ /* 0x000fe20000011400 */
[----:B------:R0:W1:Y:S01]  /*1e00*/  I2F R9, R13 ;  /* 0x0000000d00097306 */ /* 0x0000620000201400 */
[----:B------:R-:W-:Y:S01]  /*1e10*/  LOP3.LUT P0, RZ, R0, 0x100, RZ, 0xc0, !PT ;  /* 0x0000010000ff7812 */ /* 0x000fe2000780c0ff */
[----:B------:R-:W-:Y:S01]  /*1e20*/  IMAD.U32 R18, R25, 0x20, R12 ;  /* 0x0000002019127824 */ /* 0x000fe200078e000c */
[----:B------:R-:W-:Y:S01]  /*1e30*/  IADD3 R0, P4, P5, R17, c[0x0][0x178], R10 ;  /* 0x00005e0011007a10 */ /* 0x000fe20007d9e00a */
[----:B------:R-:W-:Y:S01]  /*1e40*/  IMAD.HI R10, R14, 0x2, RZ ;  /* 0x000000020e0a7827 */ /* 0x000fe200078e02ff */
[----:B------:R-:W-:-:S02]  /*1e50*/  LOP3.LUT R20, R8, 0xff800000, RZ, 0xc0, !PT ;  /* 0xff80000008147812 */ /* 0x000fc400078ec0ff */
[----:B------:R-:W-:Y:S02]  /*1e60*/  SGXT R12, R16, 0x1 ;  /* 0x00000001100c781a */ /* 0x000fe40000000200 */
[----:B------:R-:W-:Y:S01]  /*1e70*/  FSEL R16, RZ, -23, P2 ;  /* 0xc1b80000ff107808 */ /* 0x000fe20001000000 */
[----:B------:R-:W2:Y:S01]  /*1e80*/  I2F R8, R20 ;  /* 0x0000001400087306 */ /* 0x000ea20000201400 */
[----:B------:R-:W-:Y:S01]  /*1e90*/  FSETP.GT.AND P2, PT, |R23|, 8.50705917302346158658e+37, PT ;  /* 0x7e8000001700780b */ /* 0x000fe20003f44200 */
[----:B0-----:R-:W-:Y:S01]  /*1ea0*/  IMAD.IADD R13, R6, 0x1, -R13 ;  /* 0x00000001060d7824 */ /* 0x001fe200078e0a0d */
[----:B------:R-:W-:Y:S02]  /*1eb0*/  IADD3.X R10, R15, c[0x0][0x17c], R10, P4, P5 ;  /* 0x00005f000f0a7a10 */ /* 0x000fe400027ea40a */
[----:B------:R-:W-:Y:S01]  /*1ec0*/  FSETP.GEU.AND P4, PT, |R23|, 1.175494350822287508e-38, PT ;  /* 0x008000001700780b */ /* 0x000fe20003f8e200 */
[----:B------:R-:W-:Y:S01]  /*1ed0*/  FADD R13, R13, -1 ;  /* 0xbf8000000d0d7421 */ /* 0x000fe20000000000 */
[----:B------:R-:W-:Y:S01]  /*1ee0*/  FSETP.GT.AND P1, PT, |R22|, 8.50705917302346158658e+37, PT ;  /* 0x7e8000001600780b */ /* 0x000fe20003f24200 */
[----:B-1----:R-:W-:Y:S01]  /*1ef0*/  FFMA.FTZ R16, R9, 1.1920928955078125e-07, R16 ;  /* 0x3400000009107823 */ /* 0x002fe20000010010 */
[----:B------:R-:W-:-:S02]  /*1f00*/  FSEL R17, RZ, -23, P3 ;  /* 0xc1b80000ff117808 */ /* 0x000fc40001800000 */
[----:B------:R-:W-:Y:S02]  /*1f10*/  FSETP.GEU.AND P3, PT, |R22|, 1.175494350822287508e-38, PT ;  /* 0x008000001600780b */ /* 0x000fe40003f6e200 */
[----:B------:R-:W-:Y:S01]  /*1f20*/  LEA R36, R21, R18, 0x1 ;  /* 0x0000001215247211 */ /* 0x000fe200078e08ff */
[----:B------:R-:W-:Y:S01]  /*1f30*/  @P2 FMUL R23, R23, 0.25 ;  /* 0x3e80000017172820 */ /* 0x000fe20000400000 */
[----:B------:R-:W-:Y:S01]  /*1f40*/  LOP3.LUT R34, R19, 0x1008, R12, 0x78, !PT ;  /* 0x0000100813227812 */ /* 0x000fe200078e780c */
[----:B--2---:R-:W-:Y:S01]  /*1f50*/  FFMA.FTZ R17, R8, 1.1920928955078125e-07, R17 ;  /* 0x3400000008117823 */ /* 0x004fe20000010011 */
[----:B------:R-:W-:Y:S01]  /*1f60*/  LOP3.LUT R38, R36, 0x8, RZ, 0x3c, !PT ;  /* 0x0000000824267812 */ /* 0x000fe200078e3cff */
[----:B------:R-:W-:Y:S01]  /*1f70*/  @!P4 FMUL R23, R23, 16777216 ;  /* 0x4b8000001717c820 */ /* 0x000fe20000400000 */
[----:B------:R-:W-:Y:S01]  /*1f80*/  LOP3.LUT R11, R11, 0x3f8, RZ, 0xc0, !PT ;  /* 0x000003f80b0b7812 */ /* 0x000fe200078ec0ff */
[----:B------:R-:W-:Y:S02]  /*1f90*/  @P1 FMUL R22, R22, 0.25 ;  /* 0x3e80000016161820 */ /* 0x000fe40000400000 */
[----:B------:R-:W-:Y:S01]  /*1fa0*/  FFMA.FTZ R8, R13, R35, -0.16845393180847167969 ;  /* 0xbe2c7f300d087423 */ /* 0x000fe20000010023 */
[----:B------:R-:W0:Y:S01]  /*1fb0*/  MUFU.RCP R15, R23 ;  /* 0x00000017000f7308 */ /* 0x000e220000001000 */
[----:B------:R-:W-:-:S02]  /*1fc0*/  @!P3 FMUL R22, R22, 16777216 ;  /* 0x4b8000001616b820 */ /* 0x000fc40000400000 */
[C---:B------:R-:W-:Y:S02]  /*1fd0*/  FFMA.FTZ R8, R13.reuse, R8, 0.1716887056827545166 ;  /* 0x3e2fcf2a0d087423 */ /* 0x040fe40000010008 */
[----:B------:R-:W-:Y:S02]  /*1fe0*/  @P2 FMUL R40, R40, 0.25 ;  /* 0x3e80000028282820 */ /* 0x000fe40000400000 */
[C---:B------:R-:W-:Y:S01]  /*1ff0*/  FFMA.FTZ R8, R13.reuse, R8, -0.17900948226451873779 ;  /* 0xbe374e430d087423 */ /* 0x040fe20000010008 */
[----:B------:R-:W1:Y:S01]  /*2000*/  MUFU.RCP R9, R22 ;  /* 0x0000001600097308 */ /* 0x000e620000001000 */
[----:B------:R-:W-:Y:S02]  /*2010*/  @P2 FMUL R48, R48, 0.25 ;  /* 0x3e80000030302820 */ /* 0x000fe40000400000 */
[----:B------:R-:W-:Y:S02]  /*2020*/  FFMA.FTZ R8, R13, R8, 0.20512372255325317383 ;  /* 0x3e520bf40d087423 */ /* 0x000fe40000010008 */
[----:B------:R-:W-:-:S02]  /*2030*/  @!P4 FMUL R40, R40, 16777216 ;  /* 0x4b8000002828c820 */ /* 0x000fc40000400000 */
[----:B------:R-:W-:Y:S02]  /*2040*/  @!P4 FMUL R48, R48, 16777216 ;  /* 0x4b8000003030c820 */ /* 0x000fe40000400000 */
[----:B------:R-:W-:Y:S02]  /*2050*/  @P1 FMUL R43, R43, 0.25 ;  /* 0x3e8000002b2b1820 */ /* 0x000fe40000400000 */
[----:B------:R-:W-:Y:S02]  /*2060*/  @P1 FMUL R42, R42, 0.25 ;  /* 0x3e8000002a2a1820 */ /* 0x000fe40000400000 */
[----:B------:R-:W-:Y:S02]  /*2070*/  @P1 FMUL R51, R51, 0.25 ;  /* 0x3e80000033331820 */ /* 0x000fe40000400000 */
[----:B------:R-:W-:Y:S02]  /*2080*/  @P1 FMUL R50, R50, 0.25 ;  /* 0x3e80000032321820 */ /* 0x000fe40000400000 */
[----:B------:R-:W-:-:S02]  /*2090*/  @P1 FMUL R55, R55, 0.25 ;  /* 0x3e80000037371820 */ /* 0x000fc40000400000 */
[----:B------:R-:W-:Y:S02]  /*20a0*/  @P1 FMUL R54, R54, 0.25 ;  /* 0x3e80000036361820 */ /* 0x000fe40000400000 */
[----:B------:R-:W-:Y:S02]  /*20b0*/  @P1 FMUL R59, R59, 0.25 ;  /* 0x3e8000003b3b1820 */ /* 0x000fe40000400000 */
[----:B------:R-:W-:Y:S01]  /*20c0*/  @P1 FMUL R58, R58, 0.25 ;  /* 0x3e8000003a3a1820 */ /* 0x000fe20000400000 */
[----:B------:R-:W-:Y:S01]  /*20d0*/  ISETP.GE.U32.AND P1, PT, R7, 0x7f800000, PT ;  /* 0x7f8000000700780c */ /* 0x000fe20003f26070 */
[----:B------:R-:W-:Y:S02]  /*20e0*/  @P2 FMUL R41, R41, 0.25 ;  /* 0x3e80000029292820 */ /* 0x000fe40000400000 */
[----:B------:R-:W-:Y:S02]  /*20f0*/  @P2 FMUL R49, R49, 0.25 ;  /* 0x3e80000031312820 */ /* 0x000fe40000400000 */
[----:B------:R-:W-:-:S02]  /*2100*/  FFMA.FTZ R8, R13, R8, -0.24046532809734344482 ;  /* 0xbe763c8b0d087423 */ /* 0x000fc40000010008 */
[C---:B0-----:R-:W-:Y:S01]  /*2110*/  FMUL R18, R15.reuse, R40 ;  /* 0x000000280f127220 */ /* 0x041fe20000400000 */
[----:B------:R-:W-:Y:S01]  /*2120*/  LOP3.LUT R40, R36, 0x10, RZ, 0x3c, !PT ;  /* 0x0000001024287812 */ /* 0x000fe200078e3cff */
[----:B------:R-:W-:Y:S02]  /*2130*/  FMUL R23, R15, R48 ;  /* 0x000000300f177220 */ /* 0x000fe40000400000 */
[----:B------:R-:W-:Y:S02]  /*2140*/  @!P3 FMUL R43, R43, 16777216 ;  /* 0x4b8000002b2bb820 */ /* 0x000fe40000400000 */
[----:B------:R-:W-:Y:S01]  /*2150*/  @!P3 FMUL R42, R42, 16777216 ;  /* 0x4b8000002a2ab820 */ /* 0x000fe20000400000 */
[----:B------:R-:W-:Y:S01]  /*2160*/  F2FP.BF16.PACK_AB R31, R18, R23 ;  /* 0x00000017121f723e */ /* 0x000fe200000010ff */
[----:B------:R-:W-:Y:S02]  /*2170*/  @!P3 FMUL R51, R51, 16777216 ;  /* 0x4b8000003333b820 */ /* 0x000fe40000400000 */
[----:B------:R-:W-:-:S02]  /*2180*/  @!P3 FMUL R50, R50, 16777216 ;  /* 0x4b8000003232b820 */ /* 0x000fc40000400000 */
[----:B------:R-:W-:Y:S02]  /*2190*/  @!P3 FMUL R55, R55, 16777216 ;  /* 0x4b8000003737b820 */ /* 0x000fe40000400000 */
[----:B------:R-:W-:Y:S02]  /*21a0*/  @!P3 FMUL R54, R54, 16777216 ;  /* 0x4b8000003636b820 */ /* 0x000fe40000400000 */
[----:B------:R-:W-:Y:S02]  /*21b0*/  @!P3 FMUL R59, R59, 16777216 ;  /* 0x4b8000003b3bb820 */ /* 0x000fe40000400000 */
[----:B------:R-:W-:Y:S02]  /*21c0*/  @!P3 FMUL R58, R58, 16777216 ;  /* 0x4b8000003a3ab820 */ /* 0x000fe40000400000 */
[----:B------:R-:W-:Y:S02]  /*21d0*/  @!P4 FMUL R41, R41, 16777216 ;  /* 0x4b8000002929c820 */ /* 0x000fe40000400000 */
[----:B------:R-:W-:-:S02]  /*21e0*/  @!P4 FMUL R49, R49, 16777216 ;  /* 0x4b8000003131c820 */ /* 0x000fc40000400000 */
[----:B------:R-:W-:Y:S02]  /*21f0*/  FFMA.FTZ R8, R13, R8, 0.28857114911079406738 ;  /* 0x3e93bf990d087423 */ /* 0x000fe40000010008 */
[C---:B-1----:R-:W-:Y:S02]  /*2200*/  FMUL R12, R9.reuse, R43 ;  /* 0x0000002b090c7220 */ /* 0x042fe40000400000 */
[C---:B------:R-:W-:Y:S02]  /*2210*/  FMUL R14, R9.reuse, R42 ;  /* 0x0000002a090e7220 */ /* 0x040fe40000400000 */
[C---:B------:R-:W-:Y:S02]  /*2220*/  FMUL R19, R9.reuse, R51 ;  /* 0x0000003309137220 */ /* 0x040fe40000400000 */
[C---:B------:R-:W-:Y:S02]  /*2230*/  FMUL R21, R9.reuse, R50 ;  /* 0x0000003209157220 */ /* 0x040fe40000400000 */
[----:B------:R-:W-:-:S02]  /*2240*/  FMUL R22, R9, R55 ;  /* 0x0000003709167220 */ /* 0x000fc40000400000 */
[C---:B------:R-:W-:Y:S02]  /*2250*/  FMUL R24, R9.reuse, R54 ;  /* 0x0000003609187220 */ /* 0x040fe40000400000 */
[C---:B------:R-:W-:Y:S02]  /*2260*/  FMUL R27, R9.reuse, R59 ;  /* 0x0000003b091b7220 */ /* 0x040fe40000400000 */
[----:B------:R-:W-:Y:S02]  /*2270*/  FMUL R29, R9, R58 ;  /* 0x0000003a091d7220 */ /* 0x000fe40000400000 */
[C---:B------:R-:W-:Y:S01]  /*2280*/  FMUL R9, R15.reuse, R41 ;  /* 0x000000290f097220 */ /* 0x040fe20000400000 */
[----:B------:R-:W-:Y:S01]  /*2290*/  F2FP.BF16.PACK_AB R28, R22, R27 ;  /* 0x0000001b161c723e */ /* 0x000fe200000010ff */
[----:B------:R-:W-:Y:S01]  /*22a0*/  FMUL R18, R15, R49 ;  /* 0x000000310f127220 */ /* 0x000fe20000400000 */
[----:B------:R-:W-:Y:S01]  /*22b0*/  F2FP.BF16.PACK_AB R24, R24, R29 ;  /* 0x0000001d1818723e */ /* 0x000fe200000010ff */
[----:B------:R-:W-:Y:S01]  /*22c0*/  FFMA.FTZ R8, R13, R8, -0.36067417263984680176 ;  /* 0xbeb8aa490d087423 */ /* 0x000fe20000010008 */
[----:B------:R-:W-:Y:S01]  /*22d0*/  F2FP.BF16.PACK_AB R29, R12, R19 ;  /* 0x000000130c1d723e */ /* 0x000fe200000010ff */
[----:B------:R-:W-:Y:S01]  /*22e0*/  @P2 FMUL R52, R52, 0.25 ;  /* 0x3e80000034342820 */ /* 0x000fe20000400000 */
[----:B------:R-:W-:Y:S01]  /*22f0*/  F2FP.BF16.PACK_AB R33, R9, R18 ;  /* 0x000000120921723e */ /* 0x000fe200000010ff */
[----:B------:R-:W-:Y:S01]  /*2300*/  @P2 FMUL R56, R56, 0.25 ;  /* 0x3e80000038382820 */ /* 0x000fe20000400000 */
[----:B------:R-:W-:Y:S01]  /*2310*/  LOP3.LUT R41, R36, 0x18, RZ, 0x3c, !PT ;  /* 0x0000001824297812 */ /* 0x000fe200078e3cff */
[----:B------:R-:W-:-:S02]  /*2320*/  FFMA.FTZ R8, R13, R8, 0.48089820146560668945 ;  /* 0x3ef6384a0d087423 */ /* 0x000fc40000010008 */
[----:B------:R-:W-:Y:S02]  /*2330*/  @!P4 FMUL R52, R52, 16777216 ;  /* 0x4b8000003434c820 */ /* 0x000fe40000400000 */
[----:B------:R-:W-:Y:S02]  /*2340*/  @!P4 FMUL R56, R56, 16777216 ;  /* 0x4b8000003838c820 */ /* 0x000fe40000400000 */
[----:B------:R-:W-:Y:S01]  /*2350*/  IMAD R9, R4, c[0x0][0x1c8], RZ ;  /* 0x0000720004097a24 */ /* 0x000fe200078e02ff */
[----:B------:R-:W-:Y:S01]  /*2360*/  LOP3.LUT R4, R34, 0x10, RZ, 0x3c, !PT ;  /* 0x0000001022047812 */ /* 0x000fe200078e3cff */
[----:B------:R-:W-:Y:S02]  /*2370*/  IMAD.MOV.U32 R42, RZ, RZ, c[0x0][0x1c8] ;  /* 0x00007200ff2a7624 */ /* 0x000fe400078e00ff */
[----:B------:R-:W-:Y:S02]  /*2380*/  @P2 FMUL R53, R53, 0.25 ;  /* 0x3e80000035352820 */ /* 0x000fe40000400000 */
[----:B------:R-:W-:Y:S01]  /*2390*/  @P2 FMUL R57, R57, 0.25 ;  /* 0x3e80000039392820 */ /* 0x000fe20000400000 */
[----:B------:R-:W-:Y:S01]  /*23a0*/  LEA R19, R42, R9, 0x1 ;  /* 0x000000092a137211 */ /* 0x000fe200078e08ff */
[----:B------:R-:W-:Y:S01]  /*23b0*/  FFMA.FTZ R8, R13, R8, -0.72134751081466674805 ;  /* 0xbf38aa3b0d087423 */ /* 0x000fe20000010008 */
[----:B------:R-:W-:Y:S01]  /*23c0*/  ISETP.GE.U32.AND P2, PT, R6, 0x7f800000, PT ;  /* 0x7f8000000600780c */ /* 0x000fe20003f46070 */
[----:B------:R-:W-:-:S02]  /*23d0*/  FMUL R25, R15, R52 ;  /* 0x000000340f197220 */ /* 0x000fc40000400000 */
[----:B------:R-:W-:Y:S02]  /*23e0*/  FMUL R26, R15, R56 ;  /* 0x000000380f1a7220 */ /* 0x000fe40000400000 */
[----:B------:R-:W-:Y:S02]  /*23f0*/  @!P4 FMUL R53, R53, 16777216 ;  /* 0x4b8000003535c820 */ /* 0x000fe40000400000 */
[----:B------:R-:W-:Y:S01]  /*2400*/  @!P4 FMUL R57, R57, 16777216 ;  /* 0x4b8000003939c820 */ /* 0x000fe20000400000 */
[----:B------:R-:W-:Y:S01]  /*2410*/  F2FP.BF16.PACK_AB R30, R25, R26 ;  /* 0x0000001a191e723e */ /* 0x000fe200000010ff */
[----:B------:R-:W-:Y:S01]  /*2420*/  FMUL R8, R13, R8 ;  /* 0x000000080d087220 */ /* 0x000fe20000400000 */
[----:B------:R-:W-:Y:S01]  /*2430*/  F2FP.BF16.PACK_AB R25, R14, R21 ;  /* 0x000000150e19723e */ /* 0x000fe200000010ff */
[----:B------:R-:W-:Y:S01]  /*2440*/  FMUL R23, R15, R53 ;  /* 0x000000350f177220 */ /* 0x000fe20000400000 */
[----:B------:R-:W-:Y:S01]  /*2450*/  LEA R14, P3, R9, R0, 0x1 ;  /* 0x00000000090e7211 */ /* 0x000fe200078608ff */
[----:B------:R-:W-:Y:S01]  /*2460*/  FMUL R26, R15, R57 ;  /* 0x000000390f1a7220 */ /* 0x000fe20000400000 */
[----:B------:R-:W-:Y:S01]  /*2470*/  STS.64 [R34], R30 ;  /* 0x0000001e22007388 */ /* 0x000fe20000000a00 */
[----:B------:R-:W-:Y:S01]  /*2480*/  FMUL R8, R13, R8 ;  /* 0x000000080d087220 */ /* 0x000fe20000400000 */
[----:B------:R-:W-:Y:S01]  /*2490*/  LEA.HI.X.SX32 R15, R9, R10, 0x1, P3 ;  /* 0x0000000a090f7211 */ /* 0x000fe200018f0eff */
[C---:B------:R-:W-:Y:S01]  /*24a0*/  IMAD R21, R42.reuse, 0x2, R19 ;  /* 0x000000022a157824 */ /* 0x040fe200078e0213 */
[----:B------:R-:W-:Y:S01]  /*24b0*/  F2FP.BF16.PACK_AB R32, R23, R26 ;  /* 0x0000001a1720723e */ /* 0x000fe200000010ff */
[----:B------:R-:W-:Y:S01]  /*24c0*/  FFMA.FTZ R47, R13, 1.4426950216293334961, R8 ;  /* 0x3fb8aa3b0d2f7823 */ /* 0x000fe20000010008 */
[-C--:B------:R-:W-:Y:S01]  /*24d0*/  LEA R12, P4, R19, R0.reuse, 0x1 ;  /* 0x00000000130c7211 */ /* 0x080fe200078808ff */
[----:B------:R-:W-:Y:S01]  /*24e0*/  IMAD R23, R42, 0x2, R21 ;  /* 0x000000022a177824 */ /* 0x000fe200078e0215 */
[----:B------:R-:W-:Y:S01]  /*24f0*/  LEA R8, P5, R21, R0, 0x1 ;  /* 0x0000000015087211 */ /* 0x000fe200078a08ff */
[----:B------:R-:W-:Y:S01]  /*2500*/  STS.64 [R34+0x800], R32 ;  /* 0x0008002022007388 */ /* 0x000fe20000000a00 */
[-C--:B------:R-:W-:Y:S01]  /*2510*/  LEA.HI.X.SX32 R13, R19, R10.reuse, 0x1, P4 ;  /* 0x0000000a130d7211 */ /* 0x080fe200020f0eff */
[----:B------:R-:W-:Y:S01]  /*2520*/  FADD R16, R16, R47 ;  /* 0x0000002f10107221 */ /* 0x000fe20000000000 */
[----:B------:R-:W-:Y:S01]  /*2530*/  LEA.HI.X.SX32 R9, R21, R10, 0x1, P5 ;  /* 0x0000000a15097211 */ /* 0x000fe200028f0eff */
[----:B------:R-:W-:Y:S01]  /*2540*/  STS.64 [R4+0x2000], R24 ;  /* 0x0020001804007388 */ /* 0x000fe20000000a00 */
[----:B------:R-:W-:-:S02]  /*2550*/  LEA R21, R42, R23, 0x1 ;  /* 0x000000172a157211 */ /* 0x000fc400078e08ff */
[C---:B------:R-:W-:Y:S01]  /*2560*/  LEA R18, P3, R23.reuse, R0, 0x1 ;  /* 0x0000000017127211 */ /* 0x040fe200078608ff */
[----:B------:R0:W-:Y:S02]  /*2570*/  STS.64 [R4+0x2800], R28 ;  /* 0x0028001c04007388 */ /* 0x0001e40000000a00 */
[----:B------:R-:W-:Y:S01]  /*2580*/  IMAD R27, R42, 0x2, R21 ;  /* 0x000000022a1b7824 */ /* 0x000fe200078e0215 */
[----:B------:R-:W-:Y:S01]  /*2590*/  LEA.HI.X.SX32 R19, R23, R10, 0x1, P3 ;  /* 0x0000000a17137211 */ /* 0x000fe200018f0eff */
[----:B------:R-:W-:Y:S03]  /*25a0*/  BAR.SYNC.DEFER_BLOCKING 0x0 ;  /* 0x0000000000007b1d */ /* 0x000fe60000010000 */
[----:B------:R-:W-:-:S04]  /*25b0*/  LEA R22, P4, R27, R0, 0x1 ;  /* 0x000000001b167211 */ /* 0x000fc800078808ff */
[----:B------:R-:W-:Y:S01]  /*25c0*/  LEA.HI.X.SX32 R23, R27, R10, 0x1, P4 ;  /* 0x0000000a1b177211 */ /* 0x000fe200020f0eff */
[----:B0-----:R-:W-:Y:S01]  /*25d0*/  IMAD.IADD R4, R7, 0x1, -R20 ;  /* 0x0000000107047824 */ /* 0x001fe200078e0a14 */
[----:B------:R-:W-:Y:S02]  /*25e0*/  LEA R29, R42, R27, 0x1 ;  /* 0x0000001b2a1d7211 */ /* 0x000fe400078e08ff */
[C---:B------:R-:W-:Y:S01]  /*25f0*/  LEA R20, P3, R21.reuse, R0, 0x1 ;  /* 0x0000000015147211 */ /* 0x040fe200078608ff */
[----:B------:R-:W-:Y:S02]  /*2600*/  FADD R4, R4, -1 ;  /* 0xbf80000004047421 */ /* 0x000fe40000000000 */
[----:B------:R-:W-:Y:S01]  /*2610*/  IMAD R31, R42, 0x2, R29 ;  /* 0x000000022a1f7824 */ /* 0x000fe200078e021d */
[----:B------:R-:W-:Y:S01]  /*2620*/  LEA.HI.X.SX32 R21, R21, R10, 0x1, P3 ;  /* 0x0000000a15157211 */ /* 0x000fe200018f0eff */
[----:B------:R-:W-:Y:S01]  /*2630*/  FFMA.FTZ R25, R4, R35, -0.16845393180847167969 ;  /* 0xbe2c7f3004197423 */ /* 0x000fe20000010023 */
[-C--:B------:R-:W-:Y:S01]  /*2640*/  LEA R24, P3, R29, R0.reuse, 0x1 ;  /* 0x000000001d187211 */ /* 0x080fe200078608ff */
[----:B------:R-:W-:Y:S01]  /*2650*/  IMAD R35, R42, 0x2, R31 ;  /* 0x000000022a237824 */ /* 0x000fe200078e021f */
[----:B------:R-:W-:Y:S01]  /*2660*/  LEA R26, P4, R31, R0, 0x1 ;  /* 0x000000001f1a7211 */ /* 0x000fe200078808ff */
[----:B------:R-:W-:Y:S01]  /*2670*/  FFMA.FTZ R27, R4, R25, 0.1716887056827545166 ;  /* 0x3e2fcf2a041b7423 */ /* 0x000fe20000010019 */
[----:B------:R-:W-:-:S02]  /*2680*/  LEA.HI.X.SX32 R25, R29, R10, 0x1, P3 ;  /* 0x0000000a1d197211 */ /* 0x000fc400018f0eff */
[----:B------:R-:W-:Y:S01]  /*2690*/  LEA R28, P3, R35, R0, 0x1 ;  /* 0x00000000231c7211 */ /* 0x000fe200078608ff */
[----:B------:R-:W-:Y:S01]  /*26a0*/  FFMA.FTZ R29, R4, R27, -0.17900948226451873779 ;  /* 0xbe374e43041d7423 */ /* 0x000fe2000001001b */
[-C--:B------:R-:W-:Y:S01]  /*26b0*/  LEA.HI.X.SX32 R27, R31, R10.reuse, 0x1, P4 ;  /* 0x0000000a1f1b7211 */ /* 0x080fe200020f0eff */
[----:B------:R0:W-:Y:S01]  /*26c0*/  LDS.64 R54, [R38] ;  /* 0x0000000026367984 */ /* 0x0001e20000000a00 */
[----:B------:R-:W-:Y:S01]  /*26d0*/  LEA R39, R42, R35, 0x1 ;  /* 0x000000232a277211 */ /* 0x000fe200078e08ff */
[C---:B------:R-:W-:Y:S01]  /*26e0*/  FFMA.FTZ R33, R4.reuse, R29, 0.20512372255325317383 ;  /* 0x3e520bf404217423 */ /* 0x040fe2000001001d */
[----:B------:R-:W-:Y:S01]  /*26f0*/  LEA.HI.X.SX32 R29, R35, R10, 0x1, P3 ;  /* 0x0000000a231d7211 */ /* 0x000fe200018f0eff */
[----:B------:R1:W2:Y:S01]  /*2700*/  LDS.64 R30, [R36] ;  /* 0x00000000241e7984 */ /* 0x0002a20000000a00 */
[----:B------:R-:W-:Y:S01]  /*2710*/  LEA R32, P3, R39, R0, 0x1 ;  /* 0x0000000027207211 */ /* 0x000fe200078608ff */
[----:B------:R-:W-:Y:S02]  /*2720*/  FFMA.FTZ R33, R4, R33, -0.24046532809734344482 ;  /* 0xbe763c8b04217423 */ /* 0x000fe40000010021 */
[----:B------:R-:W3:Y:S01]  /*2730*/  LDS.64 R56, [R40] ;  /* 0x0000000028387984 */ /* 0x000ee20000000a00 */
[----:B------:R-:W-:-:S02]  /*2740*/  IMAD R35, R42, 0x2, R39 ;  /* 0x000000022a237824 */ /* 0x000fc400078e0227 */
[----:B------:R-:W-:Y:S01]  /*2750*/  FFMA.FTZ R33, R4, R33, 0.28857114911079406738 ;  /* 0x3e93bf9904217423 */ /* 0x000fe20000010021 */
[----:B------:R4:W5:Y:S01]  /*2760*/  LDS.64 R58, [R41] ;  /* 0x00000000293a7984 */ /* 0x0009620000000a00 */
[----:B------:R-:W-:Y:S01]  /*2770*/  IMAD R43, R42, 0x2, R35 ;  /* 0x000000022a2b7824 */ /* 0x000fe200078e0223 */
[----:B------:R-:W-:Y:S01]  /*2780*/  LEA R34, P4, R35, R0, 0x1 ;  /* 0x0000000023227211 */ /* 0x000fe200078808ff */
[----:B------:R-:W-:Y:S01]  /*2790*/  FFMA.FTZ R37, R4, R33, -0.36067417263984680176 ;  /* 0xbeb8aa4904257423 */ /* 0x000fe20000010021 */
[-C--:B------:R-:W-:Y:S02]  /*27a0*/  LEA.HI.X.SX32 R33, R39, R10.reuse, 0x1, P3 ;  /* 0x0000000a27217211 */ /* 0x080fe400018f0eff */
[----:B------:R-:W-:Y:S01]  /*27b0*/  LEA R45, R42, R43, 0x1 ;  /* 0x0000002b2a2d7211 */ /* 0x000fe200078e08ff */
[----:B------:R-:W-:Y:S01]  /*27c0*/  FFMA.FTZ R37, R4, R37, 0.48089820146560668945 ;  /* 0x3ef6384a04257423 */ /* 0x000fe20000010025 */
[----:B------:R-:W-:Y:S02]  /*27d0*/  LEA.HI.X.SX32 R35, R35, R10, 0x1, P4 ;  /* 0x0000000a23237211 */ /* 0x000fe400020f0eff */
[-C--:B0-----:R-:W-:Y:S01]  /*27e0*/  LEA R38, P4, R45, R0.reuse, 0x1 ;  /* 0x000000002d267211 */ /* 0x081fe200078808ff */
[----:B------:R-:W-:Y:S01]  /*27f0*/  IMAD R51, R42, 0x2, R45 ;  /* 0x000000022a337824 */ /* 0x000fe200078e022d */
[----:B-1----:R-:W-:Y:S01]  /*2800*/  LEA R36, P3, R43, R0, 0x1 ;  /* 0x000000002b247211 */ /* 0x002fe200078608ff */
[----:B----4-:R-:W-:Y:S01]  /*2810*/  FFMA.FTZ R41, R4, R37, -0.72134751081466674805 ;  /* 0xbf38aa3b04297423 */ /* 0x010fe20000010025 */
[-C--:B------:R-:W-:Y:S01]  /*2820*/  LEA.HI.X.SX32 R39, R45, R10.reuse, 0x1, P4 ;  /* 0x0000000a2d277211 */ /* 0x080fe200020f0eff */
[----:B------:R-:W-:Y:S01]  /*2830*/  IMAD R53, R42, 0x2, R51 ;  /* 0x000000022a357824 */ /* 0x000fe200078e0233 */
[----:B------:R-:W-:Y:S01]  /*2840*/  LEA.HI.X.SX32 R37, R43, R10, 0x1, P3 ;  /* 0x0000000a2b257211 */ /* 0x000fe200018f0eff */
[----:B------:R-:W-:Y:S01]  /*2850*/  FMUL R41, R4, R41 ;  /* 0x0000002904297220 */ /* 0x000fe20000400000 */
[----:B------:R-:W-:-:S02]  /*2860*/  LEA R40, P3, R51, R0, 0x1 ;  /* 0x0000000033287211 */ /* 0x000fc400078608ff */
[----:B------:R-:W-:Y:S01]  /*2870*/  LEA R45, R42, R53, 0x1 ;  /* 0x000000352a2d7211 */ /* 0x000fe200078e08ff */
[C---:B------:R-:W-:Y:S01]  /*2880*/  FMUL R49, R4.reuse, R41 ;  /* 0x0000002904317220 */ /* 0x040fe20000400000 */
[-C--:B------:R-:W-:Y:S02]  /*2890*/  LEA R42, P4, R53, R0.reuse, 0x1 ;  /* 0x00000000352a7211 */ /* 0x080fe400078808ff */
[----:B------:R-:W-:Y:S01]  /*28a0*/  LEA R44, P5, R45, R0, 0x1 ;  /* 0x000000002d2c7211 */ /* 0x000fe200078a08ff */
[----:B------:R-:W-:Y:S01]  /*28b0*/  FFMA.FTZ R4, R4, 1.4426950216293334961, R49 ;  /* 0x3fb8aa3b04047823 */ /* 0x000fe20000010031 */
[-C--:B------:R-:W-:Y:S01]  /*28c0*/  LEA.HI.X.SX32 R41, R51, R10.reuse, 0x1, P3 ;  /* 0x0000000a33297211 */ /* 0x080fe200018f0eff */
[----:B------:R-:W-:Y:S01]  /*28d0*/  @P1 IMAD.MOV.U32 R0, RZ, RZ, 0x7f800000 ;  /* 0x7f800000ff001424 */ /* 0x000fe200078e00ff */
[-C--:B------:R-:W-:Y:S01]  /*28e0*/  LEA.HI.X.SX32 R43, R53, R10.reuse, 0x1, P4 ;  /* 0x0000000a352b7211 */ /* 0x080fe200020f0eff */
[----:B------:R-:W-:Y:S01]  /*28f0*/  @P2 IMAD.MOV.U32 R49, RZ, RZ, 0x7f800000 ;  /* 0x7f800000ff312424 */ /* 0x000fe200078e00ff */
[----:B------:R-:W-:Y:S01]  /*2900*/  LEA.HI.X.SX32 R45, R45, R10, 0x1, P5 ;  /* 0x0000000a2d2d7211 */ /* 0x000fe200028f0eff */
[----:B------:R-:W-:Y:S01]  /*2910*/  FADD R4, R17, R4 ;  /* 0x0000000411047221 */ /* 0x000fe20000000000 */
[----:B--2---:R-:W-:Y:S01]  /*2920*/  PRMT R10, R30, 0x7632, R10 ;  /* 0x000076321e0a7816 */ /* 0x004fe2000000000a */
[----:B------:R-:W-:Y:S01]  /*2930*/  @P1 FFMA.FTZ R4, R7, R0, +INF ;  /* 0x7f80000007041423 */ /* 0x000fe20000010000 */
[C---:B------:R-:W-:Y:S01]  /*2940*/  FSETP.NEU.AND P3, PT, R6.reuse, RZ, PT ;  /* 0x000000ff0600720b */ /* 0x040fe20003f6d000 */
[----:B------:R-:W-:Y:S01]  /*2950*/  @P2 FFMA.FTZ R16, R6, R49, +INF ;  /* 0x7f80000006102423 */ /* 0x000fe20000010031 */
[----:B------:R-:W-:Y:S01]  /*2960*/  STG.E.U16 [R14.64], R30 ;  /* 0x0000001e0e007986 */ /* 0x000fe2000c101506 */
[----:B------:R-:W-:-:S02]  /*2970*/  PRMT R0, R54, 0x7632, R0 ;  /* 0x0000763236007816 */ /* 0x000fc40000000000 */
[----:B---3--:R-:W-:Y:S01]  /*2980*/  PRMT R6, R56, 0x7632, R6 ;  /* 0x0000763238067816 */ /* 0x008fe20000000006 */
[----:B------:R0:W-:Y:S01]  /*2990*/  STG.E.U16 [R12.64], R54 ;  /* 0x000000360c007986 */ /* 0x0001e2000c101506 */
[----:B------:R-:W-:Y:S02]  /*29a0*/  FSETP.NEU.AND P2, PT, R7, RZ, PT ;  /* 0x000000ff0700720b */ /* 0x000fe40003f4d000 */
[----:B------:R-:W-:Y:S01]  /*29b0*/  FSEL R7, R16, -INF , P3 ;  /* 0xff80000010077808 */ /* 0x000fe20001800000 */
[----:B------:R1:W-:Y:S01]  /*29c0*/  STG.E.U16 [R8.64], R56 ;  /* 0x0000003808007986 */ /* 0x0003e2000c101506 */
[----:B------:R-:W-:-:S03]  /*29d0*/  FSEL R4, R4, -INF , P2 ;  /* 0xff80000004047808 */ /* 0x000fc60001000000 */
[----:B-----5:R2:W-:Y:S01]  /*29e0*/  STG.E.U16 [R18.64], R58 ;  /* 0x0000003a12007986 */ /* 0x0205e2000c101506 */
[----:B------:R-:W-:Y:S02]  /*29f0*/  FFMA R60, R7, 0.69314718246459960938, R64 ;  /* 0x3f317218073c7823 */ /* 0x000fe40000000040 */
[----:B------:R-:W-:Y:S01]  /*2a00*/  FFMA R61, R4, 0.69314718246459960938, R61 ;  /* 0x3f317218043d7823 */ /* 0x000fe2000000003d */
[----:B0-----:R-:W-:Y:S01]  /*2a10*/  PRMT R13, R58, 0x7632, R13 ;  /* 0x000076323a0d7816 */ /* 0x001fe2000000000d */
[----:B------:R0:W-:Y:S01]  /*2a20*/  STG.E.U16 [R20.64], R10 ;  /* 0x0000000a14007986 */ /* 0x0001e2000c101506 */
[----:B-1----:R-:W-:-:S03]  /*2a30*/  PRMT R8, R55, 0x7632, R8 ;  /* 0x0000763237087816 */ /* 0x002fc60000000008 */
[----:B------:R1:W-:Y:S01]  /*2a40*/  STG.E.U16 [R22.64], R0 ;  /* 0x0000000016007986 */ /* 0x0003e2000c101506 */
[----:B------:R-:W-:Y:S02]  /*2a50*/  PRMT R9, R59, 0x7632, R9 ;  /* 0x000076323b097816 */ /* 0x000fe40000000009 */
[----:B--2---:R-:W-:Y:S01]  /*2a60*/  PRMT R19, R31, 0x7632, R19 ;  /* 0x000076321f137816 */ /* 0x004fe20000000013 */
[----:B------:R1:W-:Y:S04]  /*2a70*/  STG.E.U16 [R24.64], R6 ;  /* 0x0000000618007986 */ /* 0x0003e8000c101506 */
[----:B------:R1:W-:Y:S01]  /*2a80*/  STG.E.U16 [R26.64], R13 ;  /* 0x0000000d1a007986 */ /* 0x0003e2000c101506 */
[----:B0-----:R-:W-:-:S03]  /*2a90*/  PRMT R21, R57, 0x7632, R21 ;  /* 0x0000763239157816 */ /* 0x001fc60000000015 */
[----:B------:R1:W-:Y:S04]  /*2aa0*/  STG.E.U16 [R28.64], R31 ;  /* 0x0000001f1c007986 */ /* 0x0003e8000c101506 */
[----:B------:R1:W-:Y:S04]  /*2ab0*/  STG.E.U16 [R32.64], R55 ;  /* 0x0000003720007986 */ /* 0x0003e8000c101506 */
[----:B------:R1:W-:Y:S04]  /*2ac0*/  STG.E.U16 [R34.64], R57 ;  /* 0x0000003922007986 */ /* 0x0003e8000c101506 */
[----:B------:R1:W-:Y:S04]  /*2ad0*/  STG.E.U16 [R36.64], R59 ;  /* 0x0000003b24007986 */ /* 0x0003e8000c101506 */
[----:B------:R1:W-:Y:S04]  /*2ae0*/  STG.E.U16 [R38.64], R19 ;  /* 0x0000001326007986 */ /* 0x0003e8000c101506 */
[----:B------:R1:W-:Y:S04]  /*2af0*/  STG.E.U16 [R40.64], R8 ;  /* 0x0000000828007986 */ /* 0x0003e8000c101506 */
[----:B------:R1:W-:Y:S04]  /*2b00*/  STG.E.U16 [R42.64], R21 ;  /* 0x000000152a007986 */ /* 0x0003e8000c101506 */
[----:B------:R1:W-:Y:S04]  /*2b10*/  STG.E.U16 [R44.64], R9 ;  /* 0x000000092c007986 */ /* 0x0003e8000c101506 */
[----:B------:R-:W-:Y:S06]  /*2b20*/  BAR.SYNC.DEFER_BLOCKING 0x0 ;  /* 0x0000000000007b1d */ /* 0x000fec0000010000 */
[----:B------:R1:W-:Y:S04]  /*2b30*/  STS.64 [R11], R60 ;  /* 0x0000003c0b007388 */ /* 0x0003e80000000a00 */
[----:B------:R-:W-:Y:S06]  /*2b40*/  BAR.SYNC.DEFER_BLOCKING 0x0 ;  /* 0x0000000000007b1d */ /* 0x000fec0000010000 */
[----:B------:R-:W-:Y:S05]  /*2b50*/  @P0 EXIT ;  /* 0x000000000000094d */ /* 0x000fea0003800000 */
[----:B-1----:R-:W0:Y:S01]  /*2b60*/  LDS R5, [R5] ;  /* 0x0000000005057984 */ /* 0x002e220000000800 */
[----:B------:R-:W-:Y:S01]  /*2b70*/  IMAD R2, R2, c[0x0][0x1cc], RZ ;  /* 0x0000730002027a24 */ /* 0x000fe200078e02ff */
[C---:B------:R-:W-:Y:S01]  /*2b80*/  SHF.L.U32 R7, R3.reuse, 0x2, RZ ;  /* 0x0000000203077819 */ /* 0x040fe200000006ff */
[----:B------:R-:W-:-:S04]  /*2b90*/  IMAD.HI R4, R3, 0x4, RZ ;  /* 0x0000000403047827 */ /* 0x000fc800078e02ff */
[C---:B------:R-:W-:Y:S02]  /*2ba0*/  IMAD.SHL.U32 R0, R2.reuse, 0x4, RZ ;  /* 0x0000000402007824 */ /* 0x040fe400078e00ff */
[----:B------:R-:W-:-:S03]  /*2bb0*/  IMAD.HI R3, R2, 0x4, RZ ;  /* 0x0000000402037827 */ /* 0x000fc600078e02ff */
[----:B------:R-:W-:-:S04]  /*2bc0*/  IADD3 R2, P0, P1, R7, c[0x0][0x180], R0 ;  /* 0x0000600007027a10 */ /* 0x000fc8000791e000 */
[----:B------:R-:W-:-:S05]  /*2bd0*/  IADD3.X R3, R4, c[0x0][0x184], R3, P0, P1 ;  /* 0x0000610004037a10 */ /* 0x000fca00007e2403 */
[----:B0-----:R-:W-:Y:S01]  /*2be0*/  STG.E [R2.64], R5 ;  /* 0x0000000502007986 */ /* 0x001fe2000c101906 */
[----:B------:R-:W-:Y:S05]  /*2bf0*/  EXIT ;  /* 0x000000000000794d */ /* 0x000fea0003800000 */
.L_x_2:
[----:B------:R-:W-:-:S00]  /*2c00*/  BRA `(.L_x_2) ;  /* 0xfffffff000007947 */ /* 0x000fc0000383ffff */
[----:B------:R-:W-:-:S00]  /*2c10*/  NOP ;  /* 0x0000000000007918 */ /* 0x000fc00000000000 */
        /* <DEDUP_REMOVED lines=14> */
.L_x_3:


//--------------------- .nv.global.init           --------------------------
	.section	.nv.global.init,"aw",@progbits
.nv.global.init:
	.type		_$_str,@object
	.size		_$_str,(.L_0 - _$_str)
_$_str:
        /*0000*/ 	.byte	0x5f, 0x5f, 0x43, 0x55, 0x44, 0x41, 0x5f, 0x46, 0x54, 0x5a, 0x00
.L_0:


//--------------------- .nv.shared.attn_fwd       --------------------------
	.section	.nv.shared.attn_fwd,"aw",@nobits
	.sectionflags	@""
	.align	16
